def attn_fwd(
    Q,
    K,
    V,
    Out,
    Lse,
    sm_scale,
    stride_qz,
    stride_qh,
    stride_qm,
    stride_qk,
    stride_kz,
    stride_kh,
    stride_kn,
    stride_kk,
    stride_vz,
    stride_vh,
    stride_vn,
    stride_vk,
    stride_oz,
    stride_oh,
    stride_om,
    stride_ok,
    seqlen_q,
    seqlen_k,
    BLOCK_M: tl.constexpr,
    BLOCK_N: tl.constexpr,
    HEAD_DIM: tl.constexpr,
    CAUSAL: tl.constexpr,
):
    start_m = tl.program_id(0)
    off_hz = tl.program_id(1)
    q_off = off_hz * stride_qh
    k_off = off_hz * stride_kh
    v_off = off_hz * stride_vh
    offs_m = start_m * BLOCK_M + tl.arange(0, BLOCK_M)
    offs_d = tl.arange(0, HEAD_DIM)
    offs_n = tl.arange(0, BLOCK_N)
    q_ptrs = Q + q_off + offs_m[:, None] * stride_qm + offs_d[None, :] * stride_qk
    k_ptrs = K + k_off + offs_d[:, None] * stride_kk + offs_n[None, :] * stride_kn
    v_ptrs = V + v_off + offs_n[:, None] * stride_vn + offs_d[None, :] * stride_vk
    m_i = tl.full([BLOCK_M], float("-inf"), dtype=tl.float32)
    l_i = tl.zeros([BLOCK_M], dtype=tl.float32) + 1.0
    acc = tl.zeros([BLOCK_M, HEAD_DIM], dtype=tl.float32)
    q = tl.load(q_ptrs)
    acc, l_i, m_i = _attn_fwd_inner(
        acc,
        l_i,
        m_i,
        q,
        k_ptrs,
        v_ptrs,
        sm_scale,
        stride_kn,
        stride_vn,
        start_m,
        seqlen_k,
        BLOCK_M,
        BLOCK_N,
        HEAD_DIM,
        CAUSAL,
    )
    acc = acc / l_i[:, None]
    lse = m_i + tl.math.log2(l_i) / 1.4426950408889634
    o_ptrs = (
        Out
        + off_hz * stride_oh
        + offs_m[:, None] * stride_om
        + offs_d[None, :] * stride_ok
    )
    tl.store(o_ptrs, acc.to(Out.dtype.element_ty))
    tl.store(Lse + off_hz * seqlen_q + offs_m, lse)

# config = {"BLOCK_M": 128, "BLOCK_N": 16, "HEAD_DIM": 128, "arch": "sm_90", "causal": false, "dtype": "bf16", "num_stages": 2, "num_warps": 8}
# arch = sm_90


// ===== COMPILED SASS (sm_90a) =====

	.target	sm_90a

	.elftype	@"ET_EXEC"


//--------------------- .note.nv.tkinfo           --------------------------
	.section	.note.nv.tkinfo,"",@"SHT_NOTE"
	.sectionflags	@"SHF_NOTE_NV_TKINFO"
	.tkinfo
        /*0018*/ 	.word	0x00000002
        /*0030*/ 	.string	""
        /*0030*/ 	.string	"ptxas"
        /*0030*/ 	.string	"Cuda compilation tools, release 13.0, V13.0.88"
        /*0030*/ 	.string	"Build cuda_13.0.r13.0/compiler.36424714_0"
        /*0030*/ 	.string	"-v  -suppress-debug-info  -lineinfo  -arch sm_90a "



//--------------------- .note.nv.cuinfo           --------------------------
	.section	.note.nv.cuinfo,"",@"SHT_NOTE"
	.sectionflags	@"SHF_NOTE_NV_CUINFO"
        /*0018*/ 	.short	0x0002
        /*001a*/ 	.short	0x005a
        /*001c*/ 	.short	0x0082
	.zero		2


//--------------------- .nv.info                  --------------------------
	.section	.nv.info,"",@"SHT_CUDA_INFO"
	.align	4


	//----- nvinfo : EIATTR_REGCOUNT
	.align		4
        /*0000*/ 	.byte	0x04, 0x2f
        /*0002*/ 	.short	(.L_2 - .L_1)
	.align		4
.L_1:
        /*0004*/ 	.word	index@(attn_fwd)
        /*0008*/ 	.word	0x000000bf


	//----- nvinfo : EIATTR_FRAME_SIZE
	.align		4
.L_2:
        /*000c*/ 	.byte	0x04, 0x11
        /*000e*/ 	.short	(.L_4 - .L_3)
	.align		4
.L_3:
        /*0010*/ 	.word	index@(attn_fwd)
        /*0014*/ 	.word	0x00000000


	//----- nvinfo : EIATTR_MIN_STACK_SIZE
	.align		4
.L_4:
        /*0018*/ 	.byte	0x04, 0x12
        /*001a*/ 	.short	(.L_6 - .L_5)
	.align		4
.L_5:
        /*001c*/ 	.word	index@(attn_fwd)
        /*0020*/ 	.word	0x00000000
.L_6:


//--------------------- .nv.compat                --------------------------
	.section	.nv.compat,"",@"SHT_CUDA_COMPAT_INFO"
	.align	4
        /*0000*/ 	.byte	0x02, 0x09, 0x01, 0x00, 0x02, 0x02, 0x04, 0x00, 0x02, 0x05, 0x05, 0x00, 0x03, 0x07, 0x01, 0x01
        /*0010*/ 	.byte	0x02, 0x03, 0x00, 0x00, 0x02, 0x06, 0x01, 0x00, 0x04, 0x0b, 0x08, 0x00, 0x00, 0x00, 0x00, 0x00
        /*0020*/ 	.byte	0x00, 0x00, 0x00, 0x00


//--------------------- .nv.info.attn_fwd         --------------------------
	.section	.nv.info.attn_fwd,"",@"SHT_CUDA_INFO"
	.sectionflags	@""
	.align	4


	//----- nvinfo : EIATTR_CUDA_API_VERSION
	.align		4
        /*0000*/ 	.byte	0x04, 0x37
        /*0002*/ 	.short	(.L_8 - .L_7)
.L_7:
        /*0004*/ 	.word	0x00000082


	//----- nvinfo : EIATTR_KPARAM_INFO
	.align		4
.L_8:
        /*0008*/ 	.byte	0x04, 0x17
        /*000a*/ 	.short	(.L_10 - .L_9)
.L_9:
        /*000c*/ 	.word	0x00000000
        /*0010*/ 	.short	0x0019
        /*0012*/ 	.short	0x0080
        /*0014*/ 	.byte	0x00, 0xf4, 0x21, 0x00


	//----- nvinfo : EIATTR_KPARAM_INFO
	.align		4
.L_10:
        /*0018*/ 	.byte	0x04, 0x17
        /*001a*/ 	.short	(.L_12 - .L_11)
.L_11:
        /*001c*/ 	.word	0x00000000
        /*0020*/ 	.short	0x0018
        /*0022*/ 	.short	0x0078
        /*0024*/ 	.byte	0x00, 0xf4, 0x21, 0x00


	//----- nvinfo : EIATTR_KPARAM_INFO
	.align		4
.L_12:
        /*0028*/ 	.byte	0x04, 0x17
        /*002a*/ 	.short	(.L_14 - .L_13)
.L_13:
        /*002c*/ 	.word	0x00000000
        /*0030*/ 	.short	0x0017
        /*0032*/ 	.short	0x0070
        /*0034*/ 	.byte	0x00, 0xf0, 0x11, 0x00


	//----- nvinfo : EIATTR_KPARAM_INFO
	.align		4
.L_14:
        /*0038*/ 	.byte	0x04, 0x17
        /*003a*/ 	.short	(.L_16 - .L_15)
.L_15:
        /*003c*/ 	.word	0x00000000
        /*0040*/ 	.short	0x0016
        /*0042*/ 	.short	0x006c
        /*0044*/ 	.byte	0x00, 0xf0, 0x11, 0x00


	//----- nvinfo : EIATTR_KPARAM_INFO
	.align		4
.L_16:
        /*0048*/ 	.byte	0x04, 0x17
        /*004a*/ 	.short	(.L_18 - .L_17)
.L_17:
        /*004c*/ 	.word	0x00000000
        /*0050*/ 	.short	0x0015
        /*0052*/ 	.short	0x0068
        /*0054*/ 	.byte	0x00, 0xf0, 0x11, 0x00


	//----- nvinfo : EIATTR_KPARAM_INFO
	.align		4
.L_18:
        /*0058*/ 	.byte	0x04, 0x17
        /*005a*/ 	.short	(.L_20 - .L_19)
.L_19:
        /*005c*/ 	.word	0x00000000
        /*0060*/ 	.short	0x0014
        /*0062*/ 	.short	0x0064
        /*0064*/ 	.byte	0x00, 0xf0, 0x11, 0x00


	//----- nvinfo : EIATTR_KPARAM_INFO
	.align		4
.L_20:
        /*0068*/ 	.byte	0x04, 0x17
        /*006a*/ 	.short	(.L_22 - .L_21)
.L_21:
        /*006c*/ 	.word	0x00000000
        /*0070*/ 	.short	0x0013
        /*0072*/ 	.short	0x0060
        /*0074*/ 	.byte	0x00, 0xf0, 0x11, 0x00


	//----- nvinfo : EIATTR_KPARAM_INFO
	.align		4
.L_22:
        /*0078*/ 	.byte	0x04, 0x17
        /*007a*/ 	.short	(.L_24 - .L_23)
.L_23:
        /*007c*/ 	.word	0x00000000
        /*0080*/ 	.short	0x0012
        /*0082*/ 	.short	0x005c
        /*0084*/ 	.byte	0x00, 0xf0, 0x11, 0x00


	//----- nvinfo : EIATTR_KPARAM_INFO
	.align		4
.L_24:
        /*0088*/ 	.byte	0x04, 0x17
        /*008a*/ 	.short	(.L_26 - .L_25)
.L_25:
        /*008c*/ 	.word	0x00000000
        /*0090*/ 	.short	0x0011
        /*0092*/ 	.short	0x0058
        /*0094*/ 	.byte	0x00, 0xf0, 0x11, 0x00


	//----- nvinfo : EIATTR_KPARAM_INFO
	.align		4
.L_26:
        /*0098*/ 	.byte	0x04, 0x17
        /*009a*/ 	.short	(.L_28 - .L_27)
.L_27:
        /*009c*/ 	.word	0x00000000
        /*00a0*/ 	.short	0x0010
        /*00a2*/ 	.short	0x0054
        /*00a4*/ 	.byte	0x00, 0xf0, 0x11, 0x00


	//----- nvinfo : EIATTR_KPARAM_INFO
	.align		4
.L_28:
        /*00a8*/ 	.byte	0x04, 0x17
        /*00aa*/ 	.short	(.L_30 - .L_29)
.L_29:
        /*00ac*/ 	.word	0x00000000
        /*00b0*/ 	.short	0x000f
        /*00b2*/ 	.short	0x0050
        /*00b4*/ 	.byte	0x00, 0xf0, 0x11, 0x00


	//----- nvinfo : EIATTR_KPARAM_INFO
	.align		4
.L_30:
        /*00b8*/ 	.byte	0x04, 0x17
        /*00ba*/ 	.short	(.L_32 - .L_31)
.L_31:
        /*00bc*/ 	.word	0x00000000
        /*00c0*/ 	.short	0x000e
        /*00c2*/ 	.short	0x004c
        /*00c4*/ 	.byte	0x00, 0xf0, 0x11, 0x00


	//----- nvinfo : EIATTR_KPARAM_INFO
	.align		4
.L_32:
        /*00c8*/ 	.byte	0x04, 0x17
        /*00ca*/ 	.short	(.L_34 - .L_33)
.L_33:
        /*00cc*/ 	.word	0x00000000
        /*00d0*/ 	.short	0x000d
        /*00d2*/ 	.short	0x0048
        /*00d4*/ 	.byte	0x00, 0xf0, 0x11, 0x00


	//----- nvinfo : EIATTR_KPARAM_INFO
	.align		4
.L_34:
        /*00d8*/ 	.byte	0x04, 0x17
        /*00da*/ 	.short	(.L_36 - .L_35)
.L_35:
        /*00dc*/ 	.word	0x00000000
        /*00e0*/ 	.short	0x000c
        /*00e2*/ 	.short	0x0044
        /*00e4*/ 	.byte	0x00, 0xf0, 0x11, 0x00


	//----- nvinfo : EIATTR_KPARAM_INFO
	.align		4
.L_36:
        /*00e8*/ 	.byte	0x04, 0x17
        /*00ea*/ 	.short	(.L_38 - .L_37)
.L_37:
        /*00ec*/ 	.word	0x00000000
        /*00f0*/ 	.short	0x000b
        /*00f2*/ 	.short	0x0040
        /*00f4*/ 	.byte	0x00, 0xf0, 0x11, 0x00


	//----- nvinfo : EIATTR_KPARAM_INFO
	.align		4
.L_38:
        /*00f8*/ 	.byte	0x04, 0x17
        /*00fa*/ 	.short	(.L_40 - .L_39)
.L_39:
        /*00fc*/ 	.word	0x00000000
        /*0100*/ 	.short	0x000a
        /*0102*/ 	.short	0x003c
        /*0104*/ 	.byte	0x00, 0xf0, 0x11, 0x00


	//----- nvinfo : EIATTR_KPARAM_INFO
	.align		4
.L_40:
        /*0108*/ 	.byte	0x04, 0x17
        /*010a*/ 	.short	(.L_42 - .L_41)
.L_41:
        /*010c*/ 	.word	0x00000000
        /*0110*/ 	.short	0x0009
        /*0112*/ 	.short	0x0038
        /*0114*/ 	.byte	0x00, 0xf0, 0x11, 0x00


	//----- nvinfo : EIATTR_KPARAM_INFO
	.align		4
.L_42:
        /*0118*/ 	.byte	0x04, 0x17
        /*011a*/ 	.short	(.L_44 - .L_43)
.L_43:
        /*011c*/ 	.word	0x00000000
        /*0120*/ 	.short	0x0008
        /*0122*/ 	.short	0x0034
        /*0124*/ 	.byte	0x00, 0xf0, 0x11, 0x00


	//----- nvinfo : EIATTR_KPARAM_INFO
	.align		4
.L_44:
        /*0128*/ 	.byte	0x04, 0x17
        /*012a*/ 	.short	(.L_46 - .L_45)
.L_45:
        /*012c*/ 	.word	0x00000000
        /*0130*/ 	.short	0x0007
        /*0132*/ 	.short	0x0030
        /*0134*/ 	.byte	0x00, 0xf0, 0x11, 0x00


	//----- nvinfo : EIATTR_KPARAM_INFO
	.align		4
.L_46:
        /*0138*/ 	.byte	0x04, 0x17
        /*013a*/ 	.short	(.L_48 - .L_47)
.L_47:
        /*013c*/ 	.word	0x00000000
        /*0140*/ 	.short	0x0006
        /*0142*/ 	.short	0x002c
        /*0144*/ 	.byte	0x00, 0xf0, 0x11, 0x00


	//----- nvinfo : EIATTR_KPARAM_INFO
	.align		4
.L_48:
        /*0148*/ 	.byte	0x04, 0x17
        /*014a*/ 	.short	(.L_50 - .L_49)
.L_49:
        /*014c*/ 	.word	0x00000000
        /*0150*/ 	.short	0x0005
        /*0152*/ 	.short	0x0028
        /*0154*/ 	.byte	0x00, 0xf0, 0x11, 0x00


	//----- nvinfo : EIATTR_KPARAM_INFO
	.align		4
.L_50:
        /*0158*/ 	.byte	0x04, 0x17
        /*015a*/ 	.short	(.L_52 - .L_51)
.L_51:
        /*015c*/ 	.word	0x00000000
        /*0160*/ 	.short	0x0004
        /*0162*/ 	.short	0x0020
        /*0164*/ 	.byte	0x00, 0xf4, 0x21, 0x00


	//----- nvinfo : EIATTR_KPARAM_INFO
	.align		4
.L_52:
        /*0168*/ 	.byte	0x04, 0x17
        /*016a*/ 	.short	(.L_54 - .L_53)
.L_53:
        /*016c*/ 	.word	0x00000000
        /*0170*/ 	.short	0x0003
        /*0172*/ 	.short	0x0018
        /*0174*/ 	.byte	0x00, 0xf4, 0x21, 0x00


	//----- nvinfo : EIATTR_KPARAM_INFO
	.align		4
.L_54:
        /*0178*/ 	.byte	0x04, 0x17
        /*017a*/ 	.short	(.L_56 - .L_55)
.L_55:
        /*017c*/ 	.word	0x00000000
        /*0180*/ 	.short	0x0002
        /*0182*/ 	.short	0x0010
        /*0184*/ 	.byte	0x00, 0xf4, 0x21, 0x00


	//----- nvinfo : EIATTR_KPARAM_INFO
	.align		4
.L_56:
        /*0188*/ 	.byte	0x04, 0x17
        /*018a*/ 	.short	(.L_58 - .L_57)
.L_57:
        /*018c*/ 	.word	0x00000000
        /*0190*/ 	.short	0x0001
        /*0192*/ 	.short	0x0008
        /*0194*/ 	.byte	0x00, 0xf4, 0x21, 0x00


	//----- nvinfo : EIATTR_KPARAM_INFO
	.align		4
.L_58:
        /*0198*/ 	.byte	0x04, 0x17
        /*019a*/ 	.short	(.L_60 - .L_59)
.L_59:
        /*019c*/ 	.word	0x00000000
        /*01a0*/ 	.short	0x0000
        /*01a2*/ 	.short	0x0000
        /*01a4*/ 	.byte	0x00, 0xf4, 0x21, 0x00


	//----- nvinfo : EIATTR_SPARSE_MMA_MASK
	.align		4
.L_60:
        /*01a8*/ 	.byte	0x03, 0x50
        /*01aa*/ 	.short	0x0000


	//----- nvinfo : EIATTR_MAXREG_COUNT
	.align		4
        /*01ac*/ 	.byte	0x03, 0x1b
        /*01ae*/ 	.short	0x00ff


	//----- nvinfo : EIATTR_NUM_BARRIERS
	.align		4
        /*01b0*/ 	.byte	0x02, 0x4c
        /*01b2*/ 	.byte	0x01
	.zero		1


	//----- nvinfo : EIATTR_MERCURY_ISA_VERSION
	.align		4
        /*01b4*/ 	.byte	0x03, 0x5f
        /*01b6*/ 	.short	0x0101


	//----- nvinfo : EIATTR_COOP_GROUP_MASK_REGIDS
	.align		4
        /*01b8*/ 	.byte	0x04, 0x29
        /*01ba*/ 	.short	(.L_62 - .L_61)


	//   ....[0]....
.L_61:
        /*01bc*/ 	.word	0xffffffff


	//   ....[1]....
        /*01c0*/ 	.word	0xffffffff


	//   ....[2]....
        /*01c4*/ 	.word	0xffffffff


	//   ....[3]....
        /*01c8*/ 	.word	0xffffffff


	//   ....[4]....
        /*01cc*/ 	.word	0xffffffff


	//   ....[5]....
        /*01d0*/ 	.word	0xffffffff


	//   ....[6]....
        /*01d4*/ 	.word	0xffffffff


	//   ....[7]....
        /*01d8*/ 	.word	0xffffffff


	//----- nvinfo : EIATTR_COOP_GROUP_INSTR_OFFSETS
	.align		4
.L_62:
        /*01dc*/ 	.byte	0x04, 0x28
        /*01de*/ 	.short	(.L_64 - .L_63)


	//   ....[0]....
.L_63:
        /*01e0*/ 	.word	0x000025f0


	//   ....[1]....
        /*01e4*/ 	.word	0x00002620


	//   ....[2]....
        /*01e8*/ 	.word	0x00002640


	//   ....[3]....
        /*01ec*/ 	.word	0x00002660


	//   ....[4]....
        /*01f0*/ 	.word	0x00002e10


	//   ....[5]....
        /*01f4*/ 	.word	0x00002e20


	//   ....[6]....
        /*01f8*/ 	.word	0x00002e60


	//   ....[7]....
        /*01fc*/ 	.word	0x00002e70


	//----- nvinfo : EIATTR_EXIT_INSTR_OFFSETS
	.align		4
.L_64:
        /*0200*/ 	.byte	0x04, 0x1c
        /*0202*/ 	.short	(.L_66 - .L_65)


	//   ....[0]....
.L_65:
        /*0204*/ 	.word	0x00005c10


	//   ....[1]....
        /*0208*/ 	.word	0x00005c40


	//----- nvinfo : EIATTR_REQNTID
	.align		4
.L_66:
        /*020c*/ 	.byte	0x04, 0x10
        /*020e*/ 	.short	(.L_68 - .L_67)
.L_67:
        /*0210*/ 	.word	0x00000100
        /*0214*/ 	.word	0x00000001
        /*0218*/ 	.word	0x00000001


	//----- nvinfo : EIATTR_CBANK_PARAM_SIZE
	.align		4
.L_68:
        /*021c*/ 	.byte	0x03, 0x19
        /*021e*/ 	.short	0x0088


	//----- nvinfo : EIATTR_PARAM_CBANK
	.align		4
        /*0220*/ 	.byte	0x04, 0x0a
        /*0222*/ 	.short	(.L_70 - .L_69)
	.align		4
.L_69:
        /*0224*/ 	.word	index@(.nv.constant0.attn_fwd)
        /*0228*/ 	.short	0x0210
        /*022a*/ 	.short	0x0088


	//----- nvinfo : EIATTR_SW_WAR
	.align		4
.L_70:
        /*022c*/ 	.byte	0x04, 0x36
        /*022e*/ 	.short	(.L_72 - .L_71)
.L_71:
        /*0230*/ 	.word	0x00000008
.L_72:


//--------------------- .nv.callgraph             --------------------------
	.section	.nv.callgraph,"",@"SHT_CUDA_CALLGRAPH"
	.align	4
	.sectionentsize	8
	.align		4
        /*0000*/ 	.word	0x00000000
	.align		4
        /*0004*/ 	.word	0xffffffff
	.align		4
        /*0008*/ 	.word	0x00000000
	.align		4
        /*000c*/ 	.word	0xfffffffe
	.align		4
        /*0010*/ 	.word	0x00000000
	.align		4
        /*0014*/ 	.word	0xfffffffd
	.align		4
        /*0018*/ 	.word	0x00000000
	.align		4
        /*001c*/ 	.word	0xfffffffc


//--------------------- .nv.constant4             --------------------------
	.section	.nv.constant4,"a",@progbits
	.align	8
	.align		8
.nv.constant4:
        /*0000*/ 	.dword	_$_str


//--------------------- .text.attn_fwd            --------------------------
	.section	.text.attn_fwd,"ax",@progbits
	.align	128
        .global         attn_fwd
        .type           attn_fwd,@function
        .size           attn_fwd,(.L_x_3 - attn_fwd)
        .other          attn_fwd,@"STO_CUDA_ENTRY STV_DEFAULT"
attn_fwd:
.text.attn_fwd:
[----:B------:R-:W-:Y:S01]  /*0000*/  LDC R1, c[0x0][0x28] ;  /* 0x00000a00ff017b82 */ /* 0x000fe20000000800 */
[----:B------:R-:W0:Y:S07]  /*0010*/  S2R R4, SR_TID.X ;  /* 0x0000000000047919 */ /* 0x000e2e0000002100 */
[----:B------:R-:W1:Y:S01]  /*0020*/  S2UR UR6, SR_CTAID.Y ;  /* 0x00000000000679c3 */ /* 0x000e620000002600 */
[----:B------:R-:W-:Y:S01]  /*0030*/  ULDC.64 UR4, c[0x0][0x240] ;  /* 0x0000900000047ab9 */ /* 0x000fe20000000a00 */
[----:B------:R-:W-:Y:S01]  /*0040*/  ULDC.64 UR40, c[0x0][0x208] ;  /* 0x0000820000287ab9 */ /* 0x000fe20000000a00 */
[----:B------:R-:W2:Y:S05]  /*0050*/  S2R R0, SR_CTAID.X ;  /* 0x0000000000007919 */ /* 0x000eaa0000002500 */
[----:B------:R-:W3:Y:S08]  /*0060*/  LDC R13, c[0x0][0x248] ;  /* 0x00009200ff0d7b82 */ /* 0x000ef00000000800 */
[----:B------:R-:W4:Y:S01]  /*0070*/  LDC.64 R10, c[0x0][0x210] ;  /* 0x00008400ff0a7b82 */ /* 0x000f220000000a00 */
[----:B-1----:R-:W-:-:S04]  /*0080*/  UIMAD UR4, UR6, UR4, URZ ;  /* 0x00000004060472a4 */ /* 0x002fc8000f8e023f */
[----:B------:R-:W-:Y:S01]  /*0090*/  USHF.L.U32 UR7, UR4, 0x1, URZ ;  /* 0x0000000104077899 */ /* 0x000fe2000800063f */
[----:B0-----:R-:W-:Y:S02]  /*00a0*/  LOP3.LUT R5, R4, 0x7f, RZ, 0xc0, !PT ;  /* 0x0000007f04057812 */ /* 0x001fe400078ec0ff */
[----:B------:R-:W-:-:S03]  /*00b0*/  SHF.R.U32.HI R6, RZ, 0x7, R4 ;  /* 0x00000007ff067819 */ /* 0x000fc60000011604 */
[----:B--2---:R-:W-:Y:S01]  /*00c0*/  IMAD R0, R0, 0x80, R5 ;  /* 0x0000008000007824 */ /* 0x004fe200078e0205 */
[----:B------:R-:W-:-:S03]  /*00d0*/  SGXT.U32 R6, R6, 0x1 ;  /* 0x000000010606781a */ /* 0x000fc60000000000 */
[----:B------:R-:W-:Y:S01]  /*00e0*/  IMAD R2, R0, UR5, RZ ;  /* 0x0000000500027c24 */ /* 0x000fe2000f8e02ff */
[----:B------:R-:W-:Y:S01]  /*00f0*/  UIMAD.WIDE UR4, UR4, 0x2, URZ ;  /* 0x00000002040478a5 */ /* 0x000fe2000f8e023f */
[----:B---3--:R-:W-:Y:S02]  /*0100*/  IMAD R8, R6, R13, RZ ;  /* 0x0000000d06087224 */ /* 0x008fe400078e02ff */
[C---:B------:R-:W-:Y:S02]  /*0110*/  IMAD.SHL.U32 R7, R2.reuse, 0x2, RZ ;  /* 0x0000000202077824 */ /* 0x040fe400078e00ff */
[----:B------:R-:W-:Y:S02]  /*0120*/  IMAD R12, R13, 0x2, R8 ;  /* 0x000000020d0c7824 */ /* 0x000fe400078e0208 */
[----:B------:R-:W-:Y:S01]  /*0130*/  IMAD.HI R2, R2, 0x2, RZ ;  /* 0x0000000202027827 */ /* 0x000fe200078e02ff */
[----:B----4-:R-:W-:-:S03]  /*0140*/  IADD3 R7, P0, P1, R7, UR7, R10 ;  /* 0x0000000707077c10 */ /* 0x010fc6000f91e00a */
[C---:B------:R-:W-:Y:S01]  /*0150*/  IMAD R18, R13.reuse, 0x2, R12 ;  /* 0x000000020d127824 */ /* 0x040fe200078e020c */
[----:B------:R-:W-:Y:S02]  /*0160*/  IADD3.X R2, R2, UR5, R11, P0, P1 ;  /* 0x0000000502027c10 */ /* 0x000fe400087e240b */
[-C--:B------:R-:W-:Y:S01]  /*0170*/  LEA R10, P0, R8, R7.reuse, 0x1 ;  /* 0x00000007080a7211 */ /* 0x080fe200078008ff */
[C---:B------:R-:W-:Y:S01]  /*0180*/  IMAD R22, R13.reuse, 0x2, R18 ;  /* 0x000000020d167824 */ /* 0x040fe200078e0212 */
[-C--:B------:R-:W-:Y:S02]  /*0190*/  LEA R14, P1, R12, R7.reuse, 0x1 ;  /* 0x000000070c0e7211 */ /* 0x080fe400078208ff */
[-C--:B------:R-:W-:Y:S02]  /*01a0*/  LEA.HI.X.SX32 R11, R8, R2.reuse, 0x1, P0 ;  /* 0x00000002080b7211 */ /* 0x080fe400000f0eff */
[-C--:B------:R-:W-:Y:S01]  /*01b0*/  LEA.HI.X.SX32 R15, R12, R2.reuse, 0x1, P1 ;  /* 0x000000020c0f7211 */ /* 0x080fe200008f0eff */
[C---:B------:R-:W-:Y:S01]  /*01c0*/  IMAD R12, R13.reuse, 0x2, R22 ;  /* 0x000000020d0c7824 */ /* 0x040fe200078e0216 */
[CC--:B------:R-:W-:Y:S01]  /*01d0*/  LEA R16, P0, R18.reuse, R7.reuse, 0x1 ;  /* 0x0000000712107211 */ /* 0x0c0fe200078008ff */
[----:B------:R-:W2:Y:S02]  /*01e0*/  LDG.E.U16 R3, desc[UR40][R10.64] ;  /* 0x000000280a037981 */ /* 0x000ea4000c1e1500 */
[----:B------:R-:W-:Y:S01]  /*01f0*/  IMAD R24, R13, 0x2, R12 ;  /* 0x000000020d187824 */ /* 0x000fe200078e020c */
[----:B------:R-:W-:Y:S01]  /*0200*/  LEA.HI.X.SX32 R17, R18, R2, 0x1, P0 ;  /* 0x0000000212117211 */ /* 0x000fe200000f0eff */
[----:B------:R0:W3:Y:S01]  /*0210*/  LDG.E.U16 R8, desc[UR40][R14.64] ;  /* 0x000000280e087981 */ /* 0x0000e2000c1e1500 */
[----:B------:R-:W-:-:S02]  /*0220*/  LEA R18, P0, R22, R7, 0x1 ;  /* 0x0000000716127211 */ /* 0x000fc400078008ff */
[-C--:B------:R-:W-:Y:S01]  /*0230*/  LEA R20, P1, R12, R7.reuse, 0x1 ;  /* 0x000000070c147211 */ /* 0x080fe200078208ff */
[----:B------:R1:W4:Y:S01]  /*0240*/  LDG.E.U16 R9, desc[UR40][R16.64] ;  /* 0x0000002810097981 */ /* 0x000322000c1e1500 */
[-C--:B------:R-:W-:Y:S02]  /*0250*/  LEA.HI.X.SX32 R19, R22, R2.reuse, 0x1, P0 ;  /* 0x0000000216137211 */ /* 0x080fe400000f0eff */
[-C--:B------:R-:W-:Y:S01]  /*0260*/  LEA.HI.X.SX32 R21, R12, R2.reuse, 0x1, P1 ;  /* 0x000000020c157211 */ /* 0x080fe200008f0eff */
[C---:B------:R-:W-:Y:S01]  /*0270*/  IMAD R12, R13.reuse, 0x2, R24 ;  /* 0x000000020d0c7824 */ /* 0x040fe200078e0218 */
[CC--:B------:R-:W-:Y:S01]  /*0280*/  LEA R22, P0, R24.reuse, R7.reuse, 0x1 ;  /* 0x0000000718167211 */ /* 0x0c0fe200078008ff */
[----:B------:R5:W4:Y:S03]  /*0290*/  LDG.E.U16 R10, desc[UR40][R18.64] ;  /* 0x00000028120a7981 */ /* 0x000b26000c1e1500 */
[-C--:B------:R-:W-:Y:S01]  /*02a0*/  LEA.HI.X.SX32 R23, R24, R2.reuse, 0x1, P0 ;  /* 0x0000000218177211 */ /* 0x080fe200000f0eff */
[C---:B------:R-:W-:Y:S01]  /*02b0*/  IMAD R26, R13.reuse, 0x2, R12 ;  /* 0x000000020d1a7824 */ /* 0x040fe200078e020c */
[CC--:B0-----:R-:W-:Y:S01]  /*02c0*/  LEA R14, P0, R12.reuse, R7.reuse, 0x1 ;  /* 0x000000070c0e7211 */ /* 0x0c1fe200078008ff */
[----:B------:R0:W3:Y:S03]  /*02d0*/  LDG.E.U16 R11, desc[UR40][R20.64] ;  /* 0x00000028140b7981 */ /* 0x0000e6000c1e1500 */
[-C--:B------:R-:W-:Y:S01]  /*02e0*/  LEA.HI.X.SX32 R15, R12, R2.reuse, 0x1, P0 ;  /* 0x000000020c0f7211 */ /* 0x080fe200000f0eff */
[C---:B------:R-:W-:Y:S01]  /*02f0*/  IMAD R12, R13.reuse, 0x2, R26 ;  /* 0x000000020d0c7824 */ /* 0x040fe200078e021a */
[-C--:B-1----:R-:W-:Y:S01]  /*0300*/  LEA R16, P0, R26, R7.reuse, 0x1 ;  /* 0x000000071a107211 */ /* 0x082fe200078008ff */
[----:B------:R-:W4:Y:S02]  /*0310*/  LDG.E.U16 R31, desc[UR40][R22.64] ;  /* 0x00000028161f7981 */ /* 0x000f24000c1e1500 */
[----:B------:R-:W-:Y:S01]  /*0320*/  IMAD R28, R13, 0x2, R12 ;  /* 0x000000020d1c7824 */ /* 0x000fe200078e020c */
[----:B------:R-:W-:Y:S01]  /*0330*/  LEA R24, P1, R12, R7, 0x1 ;  /* 0x000000070c187211 */ /* 0x000fe200078208ff */
[----:B------:R1:W4:Y:S01]  /*0340*/  LDG.E.U16 R33, desc[UR40][R14.64] ;  /* 0x000000280e217981 */ /* 0x000322000c1e1500 */
[----:B------:R-:W-:-:S02]  /*0350*/  LEA.HI.X.SX32 R17, R26, R2, 0x1, P0 ;  /* 0x000000021a117211 */ /* 0x000fc400000f0eff */
[-C--:B------:R-:W-:Y:S01]  /*0360*/  LEA.HI.X.SX32 R25, R12, R2.reuse, 0x1, P1 ;  /* 0x000000020c197211 */ /* 0x080fe200008f0eff */
[C---:B------:R-:W-:Y:S01]  /*0370*/  IMAD R12, R13.reuse, 0x2, R28 ;  /* 0x000000020d0c7824 */ /* 0x040fe200078e021c */
[CC--:B-----5:R-:W-:Y:S01]  /*0380*/  LEA R18, P0, R28.reuse, R7.reuse, 0x1 ;  /* 0x000000071c127211 */ /* 0x0e0fe200078008ff */
[----:B------:R5:W4:Y:S03]  /*0390*/  LDG.E.U16 R35, desc[UR40][R16.64] ;  /* 0x0000002810237981 */ /* 0x000b26000c1e1500 */
[-C--:B------:R-:W-:Y:S01]  /*03a0*/  LEA.HI.X.SX32 R19, R28, R2.reuse, 0x1, P0 ;  /* 0x000000021c137211 */ /* 0x080fe200000f0eff */
[C---:B------:R-:W-:Y:S01]  /*03b0*/  IMAD R26, R13.reuse, 0x2, R12 ;  /* 0x000000020d1a7824 */ /* 0x040fe200078e020c */
[CC--:B0-----:R-:W-:Y:S01]  /*03c0*/  LEA R20, P0, R12.reuse, R7.reuse, 0x1 ;  /* 0x000000070c147211 */ /* 0x0c1fe200078008ff */
[----:B------:R-:W4:Y:S03]  /*03d0*/  LDG.E.U16 R37, desc[UR40][R24.64] ;  /* 0x0000002818257981 */ /* 0x000f26000c1e1500 */
[-C--:B------:R-:W-:Y:S01]  /*03e0*/  LEA.HI.X.SX32 R21, R12, R2.reuse, 0x1, P0 ;  /* 0x000000020c157211 */ /* 0x080fe200000f0eff */
[C---:B------:R-:W-:Y:S01]  /*03f0*/  IMAD R12, R13.reuse, 0x2, R26 ;  /* 0x000000020d0c7824 */ /* 0x040fe200078e021a */
[-C--:B-1----:R-:W-:Y:S01]  /*0400*/  LEA R14, P0, R26, R7.reuse, 0x1 ;  /* 0x000000071a0e7211 */ /* 0x082fe200078008ff */
[----:B------:R0:W4:Y:S02]  /*0410*/  LDG.E.U16 R39, desc[UR40][R18.64] ;  /* 0x0000002812277981 */ /* 0x000124000c1e1500 */
        /* <DEDUP_REMOVED lines=32> */
[C---:B------:R-:W-:Y:S01]  /*0620*/  IMAD R28, R13.reuse, 0x2, R12 ;  /* 0x000000020d1c7824 */ /* 0x040fe200078e020c */
[-C--:B------:R-:W-:Y:S01]  /*0630*/  LEA R22, P1, R12, R7.reuse, 0x1 ;  /* 0x000000070c167211 */ /* 0x080fe200078208ff */
[----:B------:R1:W4:Y:S01]  /*0640*/  LDG.E.U16 R53, desc[UR40][R16.64] ;  /* 0x0000002810357981 */ /* 0x000322000c1e1500 */
[----:B------:R-:W-:Y:S01]  /*0650*/  LEA.HI.X.SX32 R19, R26, R2, 0x1, P0 ;  /* 0x000000021a137211 */ /* 0x000fe200000f0eff */
[----:B------:R-:W-:Y:S01]  /*0660*/  IMAD R26, R13, 0x2, R28 ;  /* 0x000000020d1a7824 */ /* 0x000fe200078e021c */
[----:B-----5:R-:W-:-:S02]  /*0670*/  LEA R20, P0, R28, R7, 0x1 ;  /* 0x000000071c147211 */ /* 0x020fc400078008ff */
[-C--:B------:R-:W-:Y:S01]  /*0680*/  LEA.HI.X.SX32 R23, R12, R2.reuse, 0x1, P1 ;  /* 0x000000020c177211 */ /* 0x080fe200008f0eff */
[C---:B------:R-:W-:Y:S01]  /*0690*/  IMAD R12, R13.reuse, 0x2, R26 ;  /* 0x000000020d0c7824 */ /* 0x040fe200078e021a */
[-C--:B------:R-:W-:Y:S01]  /*06a0*/  LEA.HI.X.SX32 R21, R28, R2.reuse, 0x1, P0 ;  /* 0x000000021c157211 */ /* 0x080fe200000f0eff */
[----:B------:R5:W4:Y:S01]  /*06b0*/  LDG.E.U16 R54, desc[UR40][R18.64] ;  /* 0x0000002812367981 */ /* 0x000b22000c1e1500 */
[CC--:B0-----:R-:W-:Y:S01]  /*06c0*/  LEA R14, P0, R26.reuse, R7.reuse, 0x1 ;  /* 0x000000071a0e7211 */ /* 0x0c1fe200078008ff */
[C---:B------:R-:W-:Y:S02]  /*06d0*/  IMAD R28, R13.reuse, 0x2, R12 ;  /* 0x000000020d1c7824 */ /* 0x040fe400078e020c */
[----:B------:R0:W4:Y:S01]  /*06e0*/  LDG.E.U16 R56, desc[UR40][R20.64] ;  /* 0x0000002814387981 */ /* 0x000122000c1e1500 */
[-C--:B------:R-:W-:Y:S01]  /*06f0*/  LEA.HI.X.SX32 R15, R26, R2.reuse, 0x1, P0 ;  /* 0x000000021a0f7211 */ /* 0x080fe200000f0eff */
[C---:B------:R-:W-:Y:S01]  /*0700*/  IMAD R26, R13.reuse, 0x2, R28 ;  /* 0x000000020d1a7824 */ /* 0x040fe200078e021c */
[-C--:B-1----:R-:W-:Y:S01]  /*0710*/  LEA R16, P0, R12, R7.reuse, 0x1 ;  /* 0x000000070c107211 */ /* 0x082fe200078008ff */
[----:B------:R-:W4:Y:S02]  /*0720*/  LDG.E.U16 R55, desc[UR40][R22.64] ;  /* 0x0000002816377981 */ /* 0x000f24000c1e1500 */
[C---:B------:R-:W-:Y:S01]  /*0730*/  IMAD R30, R13.reuse, 0x2, R26 ;  /* 0x000000020d1e7824 */ /* 0x040fe200078e021a */
[----:B------:R-:W-:Y:S01]  /*0740*/  LEA R24, P1, R28, R7, 0x1 ;  /* 0x000000071c187211 */ /* 0x000fe200078208ff */
[----:B------:R1:W4:Y:S01]  /*0750*/  LDG.E.U16 R57, desc[UR40][R14.64] ;  /* 0x000000280e397981 */ /* 0x000322000c1e1500 */
[-C--:B------:R-:W-:Y:S01]  /*0760*/  LEA.HI.X.SX32 R17, R12, R2.reuse, 0x1, P0 ;  /* 0x000000020c117211 */ /* 0x080fe200000f0eff */
[----:B------:R-:W-:Y:S01]  /*0770*/  IMAD R12, R13, 0x2, R30 ;  /* 0x000000020d0c7824 */ /* 0x000fe200078e021e */
[----:B------:R-:W-:-:S02]  /*0780*/  LEA.HI.X.SX32 R25, R28, R2, 0x1, P1 ;  /* 0x000000021c197211 */ /* 0x000fc400008f0eff */
[CC--:B-----5:R-:W-:Y:S01]  /*0790*/  LEA R18, P0, R26.reuse, R7.reuse, 0x1 ;  /* 0x000000071a127211 */ /* 0x0e0fe200078008ff */
[C---:B------:R-:W-:Y:S01]  /*07a0*/  IMAD R28, R13.reuse, 0x2, R12 ;  /* 0x000000020d1c7824 */ /* 0x040fe200078e020c */
[----:B------:R5:W4:Y:S02]  /*07b0*/  LDG.E.U16 R58, desc[UR40][R16.64] ;  /* 0x00000028103a7981 */ /* 0x000b24000c1e1500 */
[-C--:B------:R-:W-:Y:S01]  /*07c0*/  LEA.HI.X.SX32 R19, R26, R2.reuse, 0x1, P0 ;  /* 0x000000021a137211 */ /* 0x080fe200000f0eff */
[C---:B------:R-:W-:Y:S01]  /*07d0*/  IMAD R26, R13.reuse, 0x2, R28 ;  /* 0x000000020d1a7824 */ /* 0x040fe200078e021c */
[CC--:B0-----:R-:W-:Y:S01]  /*07e0*/  LEA R20, P0, R30.reuse, R7.reuse, 0x1 ;  /* 0x000000071e147211 */ /* 0x0c1fe200078008ff */
[----:B------:R0:W4:Y:S02]  /*07f0*/  LDG.E.U16 R59, desc[UR40][R24.64] ;  /* 0x00000028183b7981 */ /* 0x000124000c1e1500 */
[C---:B------:R-:W-:Y:S01]  /*0800*/  IMAD R32, R13.reuse, 0x2, R26 ;  /* 0x000000020d207824 */ /* 0x040fe200078e021a */
[-C--:B------:R-:W-:Y:S01]  /*0810*/  LEA.HI.X.SX32 R21, R30, R2.reuse, 0x1, P0 ;  /* 0x000000021e157211 */ /* 0x080fe200000f0eff */
[----:B------:R0:W4:Y:S02]  /*0820*/  LDG.E.U16 R60, desc[UR40][R18.64] ;  /* 0x00000028123c7981 */ /* 0x000124000c1e1500 */
[C---:B------:R-:W-:Y:S01]  /*0830*/  IMAD R30, R13.reuse, 0x2, R32 ;  /* 0x000000020d1e7824 */ /* 0x040fe200078e0220 */
[C---:B-1----:R-:W-:Y:S01]  /*0840*/  LEA R14, P0, R12.reuse, R7, 0x1 ;  /* 0x000000070c0e7211 */ /* 0x042fe200078008ff */
[----:B------:R1:W4:Y:S02]  /*0850*/  LDG.E.U16 R61, desc[UR40][R20.64] ;  /* 0x00000028143d7981 */ /* 0x000324000c1e1500 */
[----:B------:R-:W-:Y:S01]  /*0860*/  IMAD R34, R13, 0x2, R30 ;  /* 0x000000020d227824 */ /* 0x000fe200078e021e */
[----:B------:R-:W-:-:S03]  /*0870*/  LEA.HI.X.SX32 R15, R12, R2, 0x1, P0 ;  /* 0x000000020c0f7211 */ /* 0x000fc600000f0eff */
[C---:B------:R-:W-:Y:S01]  /*0880*/  IMAD R12, R13.reuse, 0x2, R34 ;  /* 0x000000020d0c7824 */ /* 0x040fe200078e0222 */
[-C--:B-----5:R-:W-:Y:S01]  /*0890*/  LEA R16, P0, R26, R7.reuse, 0x1 ;  /* 0x000000071a107211 */ /* 0x0a0fe200078008ff */
[----:B------:R5:W4:Y:S02]  /*08a0*/  LDG.E.U16 R62, desc[UR40][R14.64] ;  /* 0x000000280e3e7981 */ /* 0x000b24000c1e1500 */
[C---:B0-----:R-:W-:Y:S01]  /*08b0*/  IMAD R24, R13.reuse, 0x2, R12 ;  /* 0x000000020d187824 */ /* 0x041fe200078e020c */
[-C--:B------:R-:W-:Y:S02]  /*08c0*/  LEA R22, P1, R28, R7.reuse, 0x1 ;  /* 0x000000071c167211 */ /* 0x080fe400078208ff */
[-C--:B------:R-:W-:Y:S01]  /*08d0*/  LEA.HI.X.SX32 R17, R26, R2.reuse, 0x1, P0 ;  /* 0x000000021a117211 */ /* 0x080fe200000f0eff */
[C---:B------:R-:W-:Y:S01]  /*08e0*/  IMAD R26, R13.reuse, 0x2, R24 ;  /* 0x000000020d1a7824 */ /* 0x040fe200078e0218 */
[-C--:B------:R-:W-:Y:S02]  /*08f0*/  LEA R18, P0, R32, R7.reuse, 0x1 ;  /* 0x0000000720127211 */ /* 0x080fe400078008ff */
[-C--:B------:R-:W-:Y:S01]  /*0900*/  LEA.HI.X.SX32 R23, R28, R2.reuse, 0x1, P1 ;  /* 0x000000021c177211 */ /* 0x080fe200008f0eff */
[C---:B------:R-:W-:Y:S01]  /*0910*/  IMAD R28, R13.reuse, 0x2, R26 ;  /* 0x000000020d1c7824 */ /* 0x040fe200078e021a */
[-C--:B------:R-:W-:Y:S01]  /*0920*/  LEA.HI.X.SX32 R19, R32, R2.reuse, 0x1, P0 ;  /* 0x0000000220137211 */ /* 0x080fe200000f0eff */
[----:B------:R-:W4:Y:S01]  /*0930*/  LDG.E.U16 R64, desc[UR40][R16.64] ;  /* 0x0000002810407981 */ /* 0x000f22000c1e1500 */
[-C--:B-1----:R-:W-:Y:S01]  /*0940*/  LEA R20, P0, R30, R7.reuse, 0x1 ;  /* 0x000000071e147211 */ /* 0x082fe200078008ff */
[C---:B------:R-:W-:Y:S01]  /*0950*/  IMAD R32, R13.reuse, 0x2, R28 ;  /* 0x000000020d207824 */ /* 0x040fe200078e021c */
[----:B-----5:R-:W-:Y:S01]  /*0960*/  LEA R14, P1, R34, R7, 0x1 ;  /* 0x00000007220e7211 */ /* 0x020fe200078208ff */
[----:B------:R0:W5:Y:S01]  /*0970*/  LDG.E.U16 R63, desc[UR40][R22.64] ;  /* 0x00000028163f7981 */ /* 0x000162000c1e1500 */
[-C--:B------:R-:W-:Y:S01]  /*0980*/  LEA.HI.X.SX32 R21, R30, R2.reuse, 0x1, P0 ;  /* 0x000000021e157211 */ /* 0x080fe200000f0eff */
[C---:B------:R-:W-:Y:S01]  /*0990*/  IMAD R30, R13.reuse, 0x2, R32 ;  /* 0x000000020d1e7824 */ /* 0x040fe200078e0220 */
[----:B------:R-:W-:Y:S01]  /*09a0*/  LEA.HI.X.SX32 R15, R34, R2, 0x1, P1 ;  /* 0x00000002220f7211 */ /* 0x000fe200008f0eff */
[----:B------:R1:W5:Y:S02]  /*09b0*/  LDG.E.U16 R65, desc[UR40][R18.64] ;  /* 0x0000002812417981 */ /* 0x000364000c1e1500 */
[----:B------:R-:W-:-:S02]  /*09c0*/  IMAD R34, R13, 0x2, R30 ;  /* 0x000000020d227824 */ /* 0x000fc400078e021e */
[----:B------:R1:W5:Y:S01]  /*09d0*/  LDG.E.U16 R67, desc[UR40][R14.64] ;  /* 0x000000280e437981 */ /* 0x000362000c1e1500 */
[----:B0-----:R-:W-:-:S03]  /*09e0*/  LEA R22, P0, R12, R7, 0x1 ;  /* 0x000000070c167211 */ /* 0x001fc600078008ff */
[----:B------:R-:W5:Y:S01]  /*09f0*/  LDG.E.U16 R66, desc[UR40][R20.64] ;  /* 0x0000002814427981 */ /* 0x000f62000c1e1500 */
[----:B------:R-:W-:Y:S01]  /*0a00*/  LEA.HI.X.SX32 R23, R12, R2, 0x1, P0 ;  /* 0x000000020c177211 */ /* 0x000fe200000f0eff */
[----:B------:R-:W-:Y:S01]  /*0a10*/  IMAD R12, R13, 0x2, R34 ;  /* 0x000000020d0c7824 */ /* 0x000fe200078e0222 */
[----:B------:R-:W-:-:S03]  /*0a20*/  LEA R16, P0, R24, R7, 0x1 ;  /* 0x0000000718107211 */ /* 0x000fc600078008ff */
[C---:B------:R-:W-:Y:S01]  /*0a30*/  IMAD R36, R13.reuse, 0x2, R12 ;  /* 0x000000020d247824 */ /* 0x040fe200078e020c */
[-C--:B------:R-:W-:Y:S01]  /*0a40*/  LEA.HI.X.SX32 R17, R24, R2.reuse, 0x1, P0 ;  /* 0x0000000218117211 */ /* 0x080fe200000f0eff */
[----:B------:R0:W5:Y:S01]  /*0a50*/  LDG.E.U16 R68, desc[UR40][R22.64] ;  /* 0x0000002816447981 */ /* 0x000162000c1e1500 */
[-C--:B-1----:R-:W-:Y:S01]  /*0a60*/  LEA R18, P0, R26, R7.reuse, 0x1 ;  /* 0x000000071a127211 */ /* 0x082fe200078008ff */
[C---:B------:R-:W-:Y:S01]  /*0a70*/  IMAD R38, R13.reuse, 0x2, R36 ;  /* 0x000000020d267824 */ /* 0x040fe200078e0224 */
[-C--:B------:R-:W-:Y:S01]  /*0a80*/  LEA R24, P1, R28, R7.reuse, 0x1 ;  /* 0x000000071c187211 */ /* 0x080fe200078208ff */
[----:B------:R1:W5:Y:S01]  /*0a90*/  LDG.E.U16 R69, desc[UR40][R16.64] ;  /* 0x0000002810457981 */ /* 0x000362000c1e1500 */
[-C--:B------:R-:W-:Y:S01]  /*0aa0*/  LEA.HI.X.SX32 R19, R26, R2.reuse, 0x1, P0 ;  /* 0x000000021a137211 */ /* 0x080fe200000f0eff */
[C---:B------:R-:W-:Y:S01]  /*0ab0*/  IMAD R26, R13.reuse, 0x2, R38 ;  /* 0x000000020d1a7824 */ /* 0x040fe200078e0226 */
[-C--:B------:R-:W-:Y:S02]  /*0ac0*/  LEA.HI.X.SX32 R25, R28, R2.reuse, 0x1, P1 ;  /* 0x000000021c197211 */ /* 0x080fe400008f0eff */
[-C--:B------:R-:W-:Y:S01]  /*0ad0*/  LEA R14, P0, R32, R7.reuse, 0x1 ;  /* 0x00000007200e7211 */ /* 0x080fe200078008ff */
[C---:B------:R-:W-:Y:S01]  /*0ae0*/  IMAD R28, R13.reuse, 0x2, R26 ;  /* 0x000000020d1c7824 */ /* 0x040fe200078e021a */
[-C--:B0-----:R-:W-:Y:S01]  /*0af0*/  LEA R22, P1, R12, R7.reuse, 0x1 ;  /* 0x000000070c167211 */ /* 0x081fe200078208ff */
[----:B------:R0:W5:Y:S01]  /*0b00*/  LDG.E.U16 R70, desc[UR40][R18.64] ;  /* 0x0000002812467981 */ /* 0x000162000c1e1500 */
[-C--:B------:R-:W-:Y:S01]  /*0b10*/  LEA.HI.X.SX32 R15, R32, R2.reuse, 0x1, P0 ;  /* 0x00000002200f7211 */ /* 0x080fe200000f0eff */
[C---:B------:R-:W-:Y:S01]  /*0b20*/  IMAD R32, R13.reuse, 0x2, R28 ;  /* 0x000000020d207824 */ /* 0x040fe200078e021c */
[CC--:B------:R-:W-:Y:S01]  /*0b30*/  LEA R20, P0, R30.reuse, R7.reuse, 0x1 ;  /* 0x000000071e147211 */ /* 0x0c0fe200078008ff */
[----:B------:R-:W5:Y:S02]  /*0b40*/  LDG.E.U16 R71, desc[UR40][R24.64] ;  /* 0x0000002818477981 */ /* 0x000f64000c1e1500 */
[C---:B------:R-:W-:Y:S01]  /*0b50*/  IMAD R40, R13.reuse, 0x2, R32 ;  /* 0x000000020d287824 */ /* 0x040fe200078e0220 */
[-C--:B------:R-:W-:Y:S01]  /*0b60*/  LEA.HI.X.SX32 R21, R30, R2.reuse, 0x1, P0 ;  /* 0x000000021e157211 */ /* 0x080fe200000f0eff */
[----:B------:R0:W5:Y:S02]  /*0b70*/  LDG.E.U16 R72, desc[UR40][R14.64] ;  /* 0x000000280e487981 */ /* 0x000164000c1e1500 */
[C---:B------:R-:W-:Y:S01]  /*0b80*/  IMAD R30, R13.reuse, 0x2, R40 ;  /* 0x000000020d1e7824 */ /* 0x040fe200078e0228 */
[----:B-1----:R-:W-:Y:S01]  /*0b90*/  LEA R16, P0, R34, R7, 0x1 ;  /* 0x0000000722107211 */ /* 0x002fe200078008ff */
[----:B------:R1:W5:Y:S02]  /*0ba0*/  LDG.E.U16 R73, desc[UR40][R20.64] ;  /* 0x0000002814497981 */ /* 0x000364000c1e1500 */
[----:B------:R-:W-:Y:S01]  /*0bb0*/  IMAD R42, R13, 0x2, R30 ;  /* 0x000000020d2a7824 */ /* 0x000fe200078e021e */
[----:B------:R-:W-:-:S02]  /*0bc0*/  LEA.HI.X.SX32 R23, R12, R2, 0x1, P1 ;  /* 0x000000020c177211 */ /* 0x000fc400008f0eff */
[-C--:B------:R-:W-:Y:S01]  /*0bd0*/  LEA.HI.X.SX32 R17, R34, R2.reuse, 0x1, P0 ;  /* 0x0000000222117211 */ /* 0x080fe200000f0eff */
[C---:B------:R-:W-:Y:S01]  /*0be0*/  IMAD R12, R13.reuse, 0x2, R42 ;  /* 0x000000020d0c7824 */ /* 0x040fe200078e022a */
[CC--:B0-----:R-:W-:Y:S01]  /*0bf0*/  LEA R18, P0, R36.reuse, R7.reuse, 0x1 ;  /* 0x0000000724127211 */ /* 0x0c1fe200078008ff */
[----:B------:R-:W5:Y:S02]  /*0c00*/  LDG.E.U16 R75, desc[UR40][R22.64] ;  /* 0x00000028164b7981 */ /* 0x000f64000c1e1500 */
[C---:B------:R-:W-:Y:S01]  /*0c10*/  IMAD R34, R13.reuse, 0x2, R12 ;  /* 0x000000020d227824 */ /* 0x040fe200078e020c */
[-C--:B------:R-:W-:Y:S01]  /*0c20*/  LEA.HI.X.SX32 R19, R36, R2.reuse, 0x1, P0 ;  /* 0x0000000224137211 */ /* 0x080fe200000f0eff */
[----:B------:R0:W5:Y:S01]  /*0c30*/  LDG.E.U16 R74, desc[UR40][R16.64] ;  /* 0x00000028104a7981 */ /* 0x000162000c1e1500 */
[C---:B------:R-:W-:Y:S01]  /*0c40*/  LEA R14, P0, R38.reuse, R7, 0x1 ;  /* 0x00000007260e7211 */ /* 0x040fe200078008ff */
[C---:B------:R-:W-:Y:S02]  /*0c50*/  IMAD R36, R13.reuse, 0x2, R34 ;  /* 0x000000020d247824 */ /* 0x040fe400078e0222 */
[----:B------:R0:W5:Y:S01]  /*0c60*/  LDG.E.U16 R76, desc[UR40][R18.64] ;  /* 0x00000028124c7981 */ /* 0x000162000c1e1500 */
[----:B------:R-:W-:Y:S01]  /*0c70*/  LEA.HI.X.SX32 R15, R38, R2, 0x1, P0 ;  /* 0x00000002260f7211 */ /* 0x000fe200000f0eff */
[----:B------:R-:W-:-:S04]  /*0c80*/  IMAD R38, R13, 0x2, R36 ;  /* 0x000000020d267824 */ /* 0x000fc800078e0224 */
[C---:B------:R-:W-:Y:S01]  /*0c90*/  IMAD R44, R13.reuse, 0x2, R38 ;  /* 0x000000020d2c7824 */ /* 0x040fe200078e0226 */
[-C--:B-1----:R-:W-:Y:S01]  /*0ca0*/  LEA R20, P0, R26, R7.reuse, 0x1 ;  /* 0x000000071a147211 */ /* 0x082fe200078008ff */
[----:B------:R1:W5:Y:S02]  /*0cb0*/  LDG.E.U16 R77, desc[UR40][R14.64] ;  /* 0x000000280e4d7981 */ /* 0x000364000c1e1500 */
[C---:B------:R-:W-:Y:S01]  /*0cc0*/  IMAD R46, R13.reuse, 0x2, R44 ;  /* 0x000000020d2e7824 */ /* 0x040fe200078e022c */
[-C--:B0-----:R-:W-:Y:S02]  /*0cd0*/  LEA R16, P1, R28, R7.reuse, 0x1 ;  /* 0x000000071c107211 */ /* 0x081fe400078208ff */
[-C--:B------:R-:W-:Y:S01]  /*0ce0*/  LEA.HI.X.SX32 R21, R26, R2.reuse, 0x1, P0 ;  /* 0x000000021a157211 */ /* 0x080fe200000f0eff */
[C---:B------:R-:W-:Y:S01]  /*0cf0*/  IMAD R48, R13.reuse, 0x2, R46 ;  /* 0x000000020d307824 */ /* 0x040fe200078e022e */
[-C--:B------:R-:W-:Y:S02]  /*0d00*/  LEA R22, P0, R32, R7.reuse, 0x1 ;  /* 0x0000000720167211 */ /* 0x080fe400078008ff */
[-C--:B------:R-:W-:Y:S01]  /*0d10*/  LEA.HI.X.SX32 R17, R28, R2.reuse, 0x1, P1 ;  /* 0x000000021c117211 */ /* 0x080fe200008f0eff */
[C---:B------:R-:W-:Y:S01]  /*0d20*/  IMAD R28, R13.reuse, 0x2, R48 ;  /* 0x000000020d1c7824 */ /* 0x040fe200078e0230 */
[-C--:B------:R-:W-:Y:S01]  /*0d30*/  LEA.HI.X.SX32 R23, R32, R2.reuse, 0x1, P0 ;  /* 0x0000000220177211 */ /* 0x080fe200000f0eff */
[----:B------:R-:W5:Y:S01]  /*0d40*/  LDG.E.U16 R78, desc[UR40][R20.64] ;  /* 0x00000028144e7981 */ /* 0x000f62000c1e1500 */
[-C--:B------:R-:W-:Y:S01]  /*0d50*/  LEA R18, P0, R40, R7.reuse, 0x1 ;  /* 0x0000000728127211 */ /* 0x080fe200078008ff */
[C---:B------:R-:W-:Y:S01]  /*0d60*/  IMAD R32, R13.reuse, 0x2, R28 ;  /* 0x000000020d207824 */ /* 0x040fe200078e021c */
[-C--:B------:R-:W-:Y:S01]  /*0d70*/  LEA R24, P1, R38, R7.reuse, 0x1 ;  /* 0x0000000726187211 */ /* 0x080fe200078208ff */
[----:B------:R-:W5:Y:S01]  /*0d80*/  LDG.E.U16 R79, desc[UR40][R16.64] ;  /* 0x00000028104f7981 */ /* 0x000f62000c1e1500 */
[-C--:B------:R-:W-:Y:S01]  /*0d90*/  LEA.HI.X.SX32 R19, R40, R2.reuse, 0x1, P0 ;  /* 0x0000000228137211 */ /* 0x080fe200000f0eff */
[C---:B------:R-:W-:Y:S01]  /*0da0*/  IMAD R40, R13.reuse, 0x2, R32 ;  /* 0x000000020d287824 */ /* 0x040fe200078e0220 */
[CC--:B-1----:R-:W-:Y:S01]  /*0db0*/  LEA R14, P0, R42.reuse, R7.reuse, 0x1 ;  /* 0x000000072a0e7211 */ /* 0x0c2fe200078008ff */
[----:B------:R0:W5:Y:S03]  /*0dc0*/  LDG.E.U16 R80, desc[UR40][R22.64] ;  /* 0x0000002816507981 */ /* 0x000166000c1e1500 */
[-C--:B------:R-:W-:Y:S01]  /*0dd0*/  LEA.HI.X.SX32 R15, R42, R2.reuse, 0x1, P0 ;  /* 0x000000022a0f7211 */ /* 0x080fe200000f0eff */
[C---:B------:R-:W-:Y:S01]  /*0de0*/  IMAD R42, R13.reuse, 0x2, R40 ;  /* 0x000000020d2a7824 */ /* 0x040fe200078e0228 */
[----:B------:R-:W-:Y:S01]  /*0df0*/  LEA.HI.X.SX32 R25, R38, R2, 0x1, P1 ;  /* 0x0000000226197211 */ /* 0x000fe200008f0eff */
[----:B------:R-:W5:Y:S01]  /*0e00*/  LDG.E.U16 R81, desc[UR40][R18.64] ;  /* 0x0000002812517981 */ /* 0x000f62000c1e1500 */
[----:B------:R-:W-:Y:S01]  /*0e10*/  LEA R26, P0, R28, R7, 0x1 ;  /* 0x000000071c1a7211 */ /* 0x000fe200078008ff */
[----:B------:R-:W-:-:S02]  /*0e20*/  IMAD R38, R13, 0x2, R42 ;  /* 0x000000020d267824 */ /* 0x000fc400078e022a */
[----:B------:R1:W5:Y:S01]  /*0e30*/  LDG.E.U16 R82, desc[UR40][R14.64] ;  /* 0x000000280e527981 */ /* 0x000362000c1e1500 */
[-C--:B------:R-:W-:Y:S02]  /*0e40*/  LEA.HI.X.SX32 R27, R28, R2.reuse, 0x1, P0 ;  /* 0x000000021c1b7211 */ /* 0x080fe400000f0eff */
[-C--:B0-----:R-:W-:Y:S01]  /*0e50*/  LEA R22, P1, R38, R7.reuse, 0x1 ;  /* 0x0000000726167211 */ /* 0x081fe200078208ff */
[----:B------:R-:W5:Y:S01]  /*0e60*/  LDG.E.U16 R83, desc[UR40][R24.64] ;  /* 0x0000002818537981 */ /* 0x000f62000c1e1500 */
[-C--:B------:R-:W-:Y:S02]  /*0e70*/  LEA R16, P0, R12, R7.reuse, 0x1 ;  /* 0x000000070c107211 */ /* 0x080fe400078008ff */
[-C--:B------:R-:W-:Y:S01]  /*0e80*/  LEA.HI.X.SX32 R23, R38, R2.reuse, 0x1, P1 ;  /* 0x0000000226177211 */ /* 0x080fe200008f0eff */
[----:B------:R-:W-:Y:S01]  /*0e90*/  IMAD R38, R13, 0x2, R38 ;  /* 0x000000020d267824 */ /* 0x000fe200078e0226 */
[----:B------:R-:W-:Y:S01]  /*0ea0*/  LEA.HI.X.SX32 R17, R12, R2, 0x1, P0 ;  /* 0x000000020c117211 */ /* 0x000fe200000f0eff */
[----:B------:R-:W5:Y:S01]  /*0eb0*/  LDG.E.U16 R84, desc[UR40][R26.64] ;  /* 0x000000281a547981 */ /* 0x000f62000c1e1500 */
[----:B------:R-:W-:-:S02]  /*0ec0*/  LEA R20, P1, R44, R7, 0x1 ;  /* 0x000000072c147211 */ /* 0x000fc400078208ff */
[-C--:B-1----:R-:W-:Y:S01]  /*0ed0*/  LEA R14, P0, R32, R7.reuse, 0x1 ;  /* 0x00000007200e7211 */ /* 0x082fe200078008ff */
[----:B------:R0:W5:Y:S01]  /*0ee0*/  LDG.E.U16 R86, desc[UR40][R22.64] ;  /* 0x0000002816567981 */ /* 0x000162000c1e1500 */
[-C--:B------:R-:W-:Y:S02]  /*0ef0*/  LEA.HI.X.SX32 R21, R44, R2.reuse, 0x1, P1 ;  /* 0x000000022c157211 */ /* 0x080fe400008f0eff */
[-C--:B------:R-:W-:Y:S01]  /*0f00*/  LEA.HI.X.SX32 R15, R32, R2.reuse, 0x1, P0 ;  /* 0x00000002200f7211 */ /* 0x080fe200000f0eff */
[----:B------:R-:W5:Y:S01]  /*0f10*/  LDG.E.U16 R44, desc[UR40][R16.64] ;  /* 0x00000028102c7981 */ /* 0x000f62000c1e1500 */
[-C--:B------:R-:W-:Y:S02]  /*0f20*/  LEA R28, P1, R38, R7.reuse, 0x1 ;  /* 0x00000007261c7211 */ /* 0x080fe400078208ff */
[-C--:B------:R-:W-:Y:S01]  /*0f30*/  LEA R18, P0, R34, R7.reuse, 0x1 ;  /* 0x0000000722127211 */ /* 0x080fe200078008ff */
[----:B------:R1:W5:Y:S01]  /*0f40*/  LDG.E.U16 R32, desc[UR40][R20.64] ;  /* 0x0000002814207981 */ /* 0x000362000c1e1500 */
[-C--:B------:R-:W-:Y:S01]  /*0f50*/  LEA.HI.X.SX32 R29, R38, R2.reuse, 0x1, P1 ;  /* 0x00000002261d7211 */ /* 0x080fe200008f0eff */
[----:B------:R-:W-:Y:S01]  /*0f60*/  IMAD R38, R13, 0x2, R38 ;  /* 0x000000020d267824 */ /* 0x000fe200078e0226 */
[----:B------:R-:W-:Y:S01]  /*0f70*/  LEA.HI.X.SX32 R19, R34, R2, 0x1, P0 ;  /* 0x0000000222137211 */ /* 0x000fe200000f0eff */
[----:B------:R1:W5:Y:S01]  /*0f80*/  LDG.E.U16 R85, desc[UR40][R14.64] ;  /* 0x000000280e557981 */ /* 0x000362000c1e1500 */
[----:B0-----:R-:W-:-:S02]  /*0f90*/  LEA R22, P1, R46, R7, 0x1 ;  /* 0x000000072e167211 */ /* 0x001fc400078208ff */
[-C--:B------:R-:W-:Y:S01]  /*0fa0*/  LEA R24, P0, R40, R7.reuse, 0x1 ;  /* 0x0000000728187211 */ /* 0x080fe200078008ff */
[----:B------:R0:W5:Y:S01]  /*0fb0*/  LDG.E.U16 R26, desc[UR40][R18.64] ;  /* 0x00000028121a7981 */ /* 0x000162000c1e1500 */
[-C--:B------:R-:W-:Y:S02]  /*0fc0*/  LEA.HI.X.SX32 R23, R46, R2.reuse, 0x1, P1 ;  /* 0x000000022e177211 */ /* 0x080fe400008f0eff */
[-C--:B------:R-:W-:Y:S01]  /*0fd0*/  LEA.HI.X.SX32 R25, R40, R2.reuse, 0x1, P0 ;  /* 0x0000000228197211 */ /* 0x080fe200000f0eff */
[----:B------:R-:W5:Y:S01]  /*0fe0*/  LDG.E.U16 R28, desc[UR40][R28.64] ;  /* 0x000000281c1c7981 */ /* 0x000f62000c1e1500 */
[-C--:B-1----:R-:W-:Y:S02]  /*0ff0*/  LEA R20, P1, R38, R7.reuse, 0x1 ;  /* 0x0000000726147211 */ /* 0x082fe400078208ff */
[-C--:B------:R-:W-:Y:S01]  /*1000*/  LEA R14, P0, R30, R7.reuse, 0x1 ;  /* 0x000000071e0e7211 */ /* 0x080fe200078008ff */
[----:B------:R1:W5:Y:S01]  /*1010*/  LDG.E.U16 R27, desc[UR40][R22.64] ;  /* 0x00000028161b7981 */ /* 0x000362000c1e1500 */
[-C--:B------:R-:W-:Y:S01]  /*1020*/  LEA.HI.X.SX32 R21, R38, R2.reuse, 0x1, P1 ;  /* 0x0000000226157211 */ /* 0x080fe200008f0eff */
[----:B------:R-:W-:Y:S01]  /*1030*/  IMAD R38, R13, 0x2, R38 ;  /* 0x000000020d267824 */ /* 0x000fe200078e0226 */
[----:B------:R-:W-:Y:S01]  /*1040*/  LEA.HI.X.SX32 R15, R30, R2, 0x1, P0 ;  /* 0x000000021e0f7211 */ /* 0x000fe200000f0eff */
[----:B------:R-:W5:Y:S01]  /*1050*/  LDG.E.U16 R24, desc[UR40][R24.64] ;  /* 0x0000002818187981 */ /* 0x000f62000c1e1500 */
[----:B------:R-:W-:-:S02]  /*1060*/  LEA R12, P0, R36, R7, 0x1 ;  /* 0x00000007240c7211 */ /* 0x000fc400078008ff */
[-C--:B------:R-:W-:Y:S01]  /*1070*/  LEA R16, P1, R48, R7.reuse, 0x1 ;  /* 0x0000000730107211 */ /* 0x080fe200078208ff */
[----:B------:R-:W5:Y:S01]  /*1080*/  LDG.E.U16 R20, desc[UR40][R20.64] ;  /* 0x0000002814147981 */ /* 0x000f62000c1e1500 */
[-C--:B------:R-:W-:Y:S02]  /*1090*/  LEA.HI.X.SX32 R13, R36, R2.reuse, 0x1, P0 ;  /* 0x00000002240d7211 */ /* 0x080fe400000f0eff */
[-C--:B------:R-:W-:Y:S01]  /*10a0*/  LEA.HI.X.SX32 R17, R48, R2.reuse, 0x1, P1 ;  /* 0x0000000230117211 */ /* 0x080fe200008f0eff */
[----:B------:R-:W5:Y:S01]  /*10b0*/  LDG.E.U16 R14, desc[UR40][R14.64] ;  /* 0x000000280e0e7981 */ /* 0x000f62000c1e1500 */
[-C--:B0-----:R-:W-:Y:S02]  /*10c0*/  LEA R18, P0, R42, R7.reuse, 0x1 ;  /* 0x000000072a127211 */ /* 0x081fe400078008ff */
[----:B-1----:R-:W-:Y:S01]  /*10d0*/  LEA R22, P1, R38, R7, 0x1 ;  /* 0x0000000726167211 */ /* 0x002fe200078208ff */
[----:B------:R0:W5:Y:S01]  /*10e0*/  LDG.E.U16 R12, desc[UR40][R12.64] ;  /* 0x000000280c0c7981 */ /* 0x000162000c1e1500 */
[----:B------:R-:W-:-:S02]  /*10f0*/  LEA.HI.X.SX32 R19, R42, R2, 0x1, P0 ;  /* 0x000000022a137211 */ /* 0x000fc400000f0eff */
[----:B------:R-:W-:Y:S01]  /*1100*/  LEA.HI.X.SX32 R23, R38, R2, 0x1, P1 ;  /* 0x0000000226177211 */ /* 0x000fe200008f0eff */
[----:B------:R-:W5:Y:S04]  /*1110*/  LDG.E.U16 R16, desc[UR40][R16.64] ;  /* 0x0000002810107981 */ /* 0x000f68000c1e1500 */
[----:B------:R-:W5:Y:S04]  /*1120*/  LDG.E.U16 R18, desc[UR40][R18.64] ;  /* 0x0000002812127981 */ /* 0x000f68000c1e1500 */
[----:B------:R-:W5:Y:S01]  /*1130*/  LDG.E.U16 R22, desc[UR40][R22.64] ;  /* 0x0000002816167981 */ /* 0x000f62000c1e1500 */
[----:B------:R-:W1:Y:S01]  /*1140*/  S2UR UR4, SR_CgaCtaId ;  /* 0x00000000000479c3 */ /* 0x000e620000008800 */
[----:B------:R-:W-:-:S04]  /*1150*/  SHF.R.S32.HI R7, RZ, 0x7, R4 ;  /* 0x00000007ff077819 */ /* 0x000fc80000011404 */
[----:B------:R-:W-:Y:S01]  /*1160*/  SGXT R7, R7, 0x1 ;  /* 0x000000010707781a */ /* 0x000fe20000000200 */
[----:B------:R-:W-:-:S03]  /*1170*/  IMAD.SHL.U32 R2, R4, 0x2, RZ ;  /* 0x0000000204027824 */ /* 0x000fc600078e00ff */
[----:B------:R-:W-:-:S04]  /*1180*/  LOP3.LUT R7, R7, 0x90, RZ, 0xc0, !PT ;  /* 0x0000009007077812 */ /* 0x000fc800078ec0ff */
[----:B------:R-:W-:Y:S02]  /*1190*/  LOP3.LUT R90, R7, 0x7e, R2, 0x78, !PT ;  /* 0x0000007e075a7812 */ /* 0x000fe400078e7802 */
[----:B------:R-:W4:Y:S01]  /*11a0*/  LDC R7, c[0x0][0x280] ;  /* 0x0000a000ff077b82 */ /* 0x000f220000000800 */
[----:B------:R-:W-:Y:S01]  /*11b0*/  UMOV UR7, 0x400 ;  /* 0x0000040000077882 */ /* 0x000fe20000000000 */
[----:B0-----:R-:W-:Y:S01]  /*11c0*/  LOP3.LUT R13, R4, 0x40, RZ, 0xc0, !PT ;  /* 0x00000040040d7812 */ /* 0x001fe200078ec0ff */
[----:B-1----:R-:W-:-:S04]  /*11d0*/  ULEA UR7, UR4, UR7, 0x18 ;  /* 0x0000000704077291 */ /* 0x002fc8000f8ec03f */
[----:B------:R-:W-:-:S05]  /*11e0*/  IMAD R30, R13, 0x100, R90 ;  /* 0x000001000d1e7824 */ /* 0x000fca00078e025a */
[----:B--2---:R0:W-:Y:S04]  /*11f0*/  STS.U16 [R30+UR7], R3 ;  /* 0x000000031e007988 */ /* 0x0041e80008000407 */
[----:B---3--:R-:W-:Y:S01]  /*1200*/  STS.U16 [R30+UR7+0x400], R11 ;  /* 0x0004000b1e007988 */ /* 0x008fe20008000407 */
[----:B0-----:R-:W-:-:S03]  /*1210*/  LOP3.LUT R3, R30, 0x20, RZ, 0x3c, !PT ;  /* 0x000000201e037812 */ /* 0x001fc600078e3cff */
[----:B----4-:R0:W-:Y:S01]  /*1220*/  STS.U16 [R30+UR7+0x800], R37 ;  /* 0x000800251e007988 */ /* 0x0101e20008000407 */
[----:B------:R-:W-:-:S03]  /*1230*/  ISETP.GE.AND P0, PT, R7, 0x1, PT ;  /* 0x000000010700780c */ /* 0x000fc60003f06270 */
[----:B------:R-:W-:Y:S04]  /*1240*/  STS.U16 [R30+UR7+0xc00], R45 ;  /* 0x000c002d1e007988 */ /* 0x000fe80008000407 */
[----:B------:R-:W-:Y:S01]  /*1250*/  STS.U16 [R30+UR7+0x1000], R51 ;  /* 0x001000331e007988 */ /* 0x000fe20008000407 */
[----:B------:R-:W-:Y:S01]  /*1260*/  IMAD.MOV.U32 R88, RZ, RZ, -0x800000 ;  /* 0xff800000ff587424 */ /* 0x000fe200078e00ff */
[----:B0-----:R-:W-:Y:S02]  /*1270*/  CS2R R36, SRZ ;  /* 0x0000000000247805 */ /* 0x001fe4000001ff00 */
[----:B------:R-:W-:Y:S04]  /*1280*/  STS.U16 [R30+UR7+0x1400], R55 ;  /* 0x001400371e007988 */ /* 0x000fe80008000407 */
[----:B------:R-:W-:Y:S04]  /*1290*/  STS.U16 [R30+UR7+0x1800], R59 ;  /* 0x0018003b1e007988 */ /* 0x000fe80008000407 */
[----:B-----5:R-:W-:Y:S04]  /*12a0*/  STS.U16 [R30+UR7+0x1c00], R63 ;  /* 0x001c003f1e007988 */ /* 0x020fe80008000407 */
[----:B------:R-:W-:Y:S04]  /*12b0*/  STS.U16 [R30+UR7+0x2000], R67 ;  /* 0x002000431e007988 */ /* 0x000fe80008000407 */
[----:B------:R-:W-:Y:S04]  /*12c0*/  STS.U16 [R30+UR7+0x2400], R71 ;  /* 0x002400471e007988 */ /* 0x000fe80008000407 */
[----:B------:R-:W-:Y:S04]  /*12d0*/  STS.U16 [R30+UR7+0x2800], R75 ;  /* 0x0028004b1e007988 */ /* 0x000fe80008000407 */
[----:B------:R-:W-:Y:S04]  /*12e0*/  STS.U16 [R30+UR7+0x2c00], R79 ;  /* 0x002c004f1e007988 */ /* 0x000fe80008000407 */
[----:B------:R-:W-:Y:S04]  /*12f0*/  STS.U16 [R30+UR7+0x3000], R82 ;  /* 0x003000521e007988 */ /* 0x000fe80008000407 */
[----:B------:R-:W-:Y:S04]  /*1300*/  STS.U16 [R30+UR7+0x3400], R83 ;  /* 0x003400531e007988 */ /* 0x000fe80008000407 */
[----:B------:R-:W-:Y:S04]  /*1310*/  STS.U16 [R30+UR7+0x3800], R84 ;  /* 0x003800541e007988 */ /* 0x000fe80008000407 */
[----:B------:R-:W-:Y:S04]  /*1320*/  STS.U16 [R30+UR7+0x3c00], R86 ;  /* 0x003c00561e007988 */ /* 0x000fe80008000407 */
[----:B------:R0:W-:Y:S04]  /*1330*/  STS.U16 [R3+UR7+0x100], R8 ;  /* 0x0001000803007988 */ /* 0x0001e80008000407 */
[----:B------:R-:W-:Y:S01]  /*1340*/  STS.U16 [R3+UR7+0x500], R31 ;  /* 0x0005001f03007988 */ /* 0x000fe20008000407 */
[----:B0-----:R-:W-:-:S03]  /*1350*/  LOP3.LUT R8, R30, 0x40, RZ, 0x3c, !PT ;  /* 0x000000401e087812 */ /* 0x001fc600078e3cff */
        /* <DEDUP_REMOVED lines=29> */
[----:B------:R1:W-:Y:S04]  /*1530*/  STS.U16 [R8+UR7+0x3a00], R24 ;  /* 0x003a001808007988 */ /* 0x0003e80008000407 */
[----:B------:R2:W-:Y:S01]  /*1540*/  STS.U16 [R8+UR7+0x3e00], R20 ;  /* 0x003e001408007988 */ /* 0x0005e20008000407 */
[----:B------:R-:W-:-:S03]  /*1550*/  IMAD.MOV.U32 R3, RZ, RZ, -0x800000 ;  /* 0xff800000ff037424 */ /* 0x000fc600078e00ff */
[----:B------:R3:W-:Y:S01]  /*1560*/  STS.U16 [R9+UR7+0x300], R10 ;  /* 0x0003000a09007988 */ /* 0x0007e20008000407 */
[----:B0-----:R-:W-:-:S03]  /*1570*/  CS2R R26, SRZ ;  /* 0x00000000001a7805 */ /* 0x001fc6000001ff00 */
[----:B------:R0:W-:Y:S01]  /*1580*/  STS.U16 [R9+UR7+0x700], R35 ;  /* 0x0007002309007988 */ /* 0x0001e20008000407 */
[----:B-1----:R-:W-:-:S03]  /*1590*/  CS2R R24, SRZ ;  /* 0x0000000000187805 */ /* 0x002fc6000001ff00 */
[----:B------:R1:W-:Y:S01]  /*15a0*/  STS.U16 [R9+UR7+0xb00], R43 ;  /* 0x000b002b09007988 */ /* 0x0003e20008000407 */
[----:B--2---:R-:W-:-:S03]  /*15b0*/  IMAD.MOV.U32 R8, RZ, RZ, 0x3f800000 ;  /* 0x3f800000ff087424 */ /* 0x004fc600078e00ff */
[----:B------:R2:W-:Y:S01]  /*15c0*/  STS.U16 [R9+UR7+0xf00], R50 ;  /* 0x000f003209007988 */ /* 0x0005e20008000407 */
[----:B---3--:R-:W-:-:S03]  /*15d0*/  IMAD.MOV.U32 R10, RZ, RZ, 0x3f800000 ;  /* 0x3f800000ff0a7424 */ /* 0x008fc600078e00ff */
[----:B------:R3:W-:Y:S01]  /*15e0*/  STS.U16 [R9+UR7+0x1300], R54 ;  /* 0x0013003609007988 */ /* 0x0007e20008000407 */
[----:B------:R-:W-:-:S03]  /*15f0*/  CS2R R28, SRZ ;  /* 0x00000000001c7805 */ /* 0x000fc6000001ff00 */
[----:B------:R4:W-:Y:S01]  /*1600*/  STS.U16 [R9+UR7+0x1700], R58 ;  /* 0x0017003a09007988 */ /* 0x0009e20008000407 */
[----:B------:R-:W-:-:S03]  /*1610*/  CS2R R30, SRZ ;  /* 0x00000000001e7805 */ /* 0x000fc6000001ff00 */
[----:B------:R5:W-:Y:S01]  /*1620*/  STS.U16 [R9+UR7+0x1b00], R62 ;  /* 0x001b003e09007988 */ /* 0x000be20008000407 */
[----:B------:R-:W-:-:S03]  /*1630*/  CS2R R32, SRZ ;  /* 0x0000000000207805 */ /* 0x000fc6000001ff00 */
[----:B------:R5:W-:Y:S01]  /*1640*/  STS.U16 [R9+UR7+0x1f00], R66 ;  /* 0x001f004209007988 */ /* 0x000be20008000407 */
[----:B0-----:R-:W-:-:S03]  /*1650*/  CS2R R34, SRZ ;  /* 0x0000000000227805 */ /* 0x001fc6000001ff00 */
[----:B------:R0:W-:Y:S01]  /*1660*/  STS.U16 [R9+UR7+0x2300], R70 ;  /* 0x0023004609007988 */ /* 0x0001e20008000407 */
[----:B------:R-:W-:-:S03]  /*1670*/  CS2R R38, SRZ ;  /* 0x0000000000267805 */ /* 0x000fc6000001ff00 */
[----:B------:R0:W-:Y:S01]  /*1680*/  STS.U16 [R9+UR7+0x2700], R74 ;  /* 0x0027004a09007988 */ /* 0x0001e20008000407 */
[----:B------:R-:W-:-:S03]  /*1690*/  CS2R R40, SRZ ;  /* 0x0000000000287805 */ /* 0x000fc6000001ff00 */
[----:B------:R0:W-:Y:S01]  /*16a0*/  STS.U16 [R9+UR7+0x2b00], R78 ;  /* 0x002b004e09007988 */ /* 0x0001e20008000407 */
[----:B-1----:R-:W-:-:S03]  /*16b0*/  CS2R R42, SRZ ;  /* 0x00000000002a7805 */ /* 0x002fc6000001ff00 */
[----:B------:R1:W-:Y:S01]  /*16c0*/  STS.U16 [R9+UR7+0x2f00], R14 ;  /* 0x002f000e09007988 */ /* 0x0003e20008000407 */
[----:B------:R-:W-:-:S03]  /*16d0*/  CS2R R44, SRZ ;  /* 0x00000000002c7805 */ /* 0x000fc6000001ff00 */
[----:B------:R1:W-:Y:S01]  /*16e0*/  STS.U16 [R9+UR7+0x3300], R12 ;  /* 0x0033000c09007988 */ /* 0x0003e20008000407 */
[----:B------:R-:W-:-:S03]  /*16f0*/  CS2R R46, SRZ ;  /* 0x00000000002e7805 */ /* 0x000fc6000001ff00 */
[----:B------:R1:W-:Y:S01]  /*1700*/  STS.U16 [R9+UR7+0x3700], R16 ;  /* 0x0037001009007988 */ /* 0x0003e20008000407 */
[----:B------:R-:W-:-:S03]  /*1710*/  CS2R R48, SRZ ;  /* 0x0000000000307805 */ /* 0x000fc6000001ff00 */
[----:B------:R1:W-:Y:S01]  /*1720*/  STS.U16 [R9+UR7+0x3b00], R18 ;  /* 0x003b001209007988 */ /* 0x0003e20008000407 */
[----:B--2---:R-:W-:-:S03]  /*1730*/  CS2R R50, SRZ ;  /* 0x0000000000327805 */ /* 0x004fc6000001ff00 */
[----:B------:R1:W-:Y:S01]  /*1740*/  STS.U16 [R9+UR7+0x3f00], R22 ;  /* 0x003f001609007988 */ /* 0x0003e20008000407 */
[----:B------:R-:W-:Y:S02]  /*1750*/  CS2R R52, SRZ ;  /* 0x0000000000347805 */ /* 0x000fe4000001ff00 */
[----:B---3--:R-:W-:Y:S02]  /*1760*/  CS2R R54, SRZ ;  /* 0x0000000000367805 */ /* 0x008fe4000001ff00 */
[----:B------:R-:W-:Y:S02]  /*1770*/  CS2R R56, SRZ ;  /* 0x0000000000387805 */ /* 0x000fe4000001ff00 */
[----:B----4-:R-:W-:Y:S02]  /*1780*/  CS2R R58, SRZ ;  /* 0x00000000003a7805 */ /* 0x010fe4000001ff00 */
[----:B------:R-:W-:Y:S02]  /*1790*/  CS2R R60, SRZ ;  /* 0x00000000003c7805 */ /* 0x000fe4000001ff00 */
[----:B-----5:R-:W-:-:S02]  /*17a0*/  CS2R R62, SRZ ;  /* 0x00000000003e7805 */ /* 0x020fc4000001ff00 */
[----:B------:R-:W-:Y:S02]  /*17b0*/  CS2R R64, SRZ ;  /* 0x0000000000407805 */ /* 0x000fe4000001ff00 */
[----:B------:R-:W-:Y:S02]  /*17c0*/  CS2R R66, SRZ ;  /* 0x0000000000427805 */ /* 0x000fe4000001ff00 */
[----:B------:R-:W-:Y:S02]  /*17d0*/  CS2R R68, SRZ ;  /* 0x0000000000447805 */ /* 0x000fe4000001ff00 */
[----:B0-----:R-:W-:Y:S02]  /*17e0*/  CS2R R70, SRZ ;  /* 0x0000000000467805 */ /* 0x001fe4000001ff00 */
[----:B------:R-:W-:Y:S02]  /*17f0*/  CS2R R72, SRZ ;  /* 0x0000000000487805 */ /* 0x000fe4000001ff00 */
[----:B------:R-:W-:-:S02]  /*1800*/  CS2R R74, SRZ ;  /* 0x00000000004a7805 */ /* 0x000fc4000001ff00 */
[----:B------:R-:W-:Y:S02]  /*1810*/  CS2R R76, SRZ ;  /* 0x00000000004c7805 */ /* 0x000fe4000001ff00 */
[----:B------:R-:W-:Y:S02]  /*1820*/  CS2R R78, SRZ ;  /* 0x00000000004e7805 */ /* 0x000fe4000001ff00 */
[----:B------:R-:W-:Y:S02]  /*1830*/  CS2R R80, SRZ ;  /* 0x0000000000507805 */ /* 0x000fe4000001ff00 */
[----:B------:R-:W-:Y:S02]  /*1840*/  CS2R R82, SRZ ;  /* 0x0000000000527805 */ /* 0x000fe4000001ff00 */
[----:B------:R-:W-:Y:S02]  /*1850*/  CS2R R84, SRZ ;  /* 0x0000000000547805 */ /* 0x000fe4000001ff00 */
[----:B------:R-:W-:Y:S01]  /*1860*/  CS2R R86, SRZ ;  /* 0x0000000000567805 */ /* 0x000fe2000001ff00 */
[----:B-1----:R-:W-:Y:S06]  /*1870*/  @!P0 BRA `(.L_x_0) ;  /* 0x0000001400b08947 */ /* 0x002fec0003800000 */
[----:B------:R-:W0:Y:S01]  /*1880*/  LDC.64 R8, c[0x0][0x260] ;  /* 0x00009800ff087b82 */ /* 0x000e220000000a00 */
[----:B------:R-:W-:Y:S01]  /*1890*/  LOP3.LUT R14, R4, 0xf, RZ, 0xc0, !PT ;  /* 0x0000000f040e7812 */ /* 0x000fe200078ec0ff */
[----:B------:R-:W-:Y:S01]  /*18a0*/  ULDC UR4, c[0x0][0x258] ;  /* 0x0000960000047ab9 */ /* 0x000fe20000000800 */
[----:B------:R-:W-:Y:S01]  /*18b0*/  ISETP.NE.U32.AND P0, PT, R13, RZ, PT ;  /* 0x000000ff0d00720c */ /* 0x000fe20003f05070 */
[----:B------:R-:W-:Y:S01]  /*18c0*/  IMAD R12, R5, UR4, RZ ;  /* 0x00000004050c7c24 */ /* 0x000fe2000f8e02ff */
[----:B------:R-:W-:Y:S01]  /*18d0*/  ULDC.64 UR8, c[0x0][0x220] ;  /* 0x0000880000087ab9 */ /* 0x000fe20000000a00 */
[----:B------:R-:W-:Y:S01]  /*18e0*/  IMAD R5, R13, 0x20, R90 ;  /* 0x000000200d057824 */ /* 0x000fe200078e025a */
[----:B------:R-:W-:Y:S01]  /*18f0*/  ULDC.64 UR4, c[0x0][0x218] ;  /* 0x0000860000047ab9 */ /* 0x000fe20000000a00 */
[----:B------:R-:W1:Y:S01]  /*1900*/  LDC.64 R10, c[0x0][0x250] ;  /* 0x00009400ff0a7b82 */ /* 0x000e620000000a00 */
[----:B------:R-:W-:Y:S01]  /*1910*/  IMAD.MOV.U32 R136, RZ, RZ, -0x800000 ;  /* 0xff800000ff887424 */ /* 0x000fe200078e00ff */
[----:B------:R-:W-:Y:S01]  /*1920*/  CS2R R34, SRZ ;  /* 0x0000000000227805 */ /* 0x000fe2000001ff00 */
[----:B------:R-:W-:Y:S01]  /*1930*/  IMAD.MOV.U32 R137, RZ, RZ, RZ ;  /* 0x000000ffff897224 */ /* 0x000fe200078e00ff */
[----:B------:R-:W-:Y:S01]  /*1940*/  CS2R R36, SRZ ;  /* 0x0000000000247805 */ /* 0x000fe2000001ff00 */
[----:B------:R-:W-:Y:S01]  /*1950*/  IMAD.MOV.U32 R139, RZ, RZ, RZ ;  /* 0x000000ffff8b7224 */ /* 0x000fe200078e00ff */
[----:B------:R-:W-:Y:S01]  /*1960*/  CS2R R38, SRZ ;  /* 0x0000000000267805 */ /* 0x000fe2000001ff00 */
[----:B------:R-:W-:Y:S01]  /*1970*/  IMAD.MOV.U32 R138, RZ, RZ, -0x800000 ;  /* 0xff800000ff8a7424 */ /* 0x000fe200078e00ff */
[----:B------:R-:W2:Y:S01]  /*1980*/  LDC R32, c[0x0][0x268] ;  /* 0x00009a00ff207b82 */ /* 0x000ea20000000800 */
[----:B------:R-:W-:-:S02]  /*1990*/  CS2R R40, SRZ ;  /* 0x0000000000287805 */ /* 0x000fc4000001ff00 */
[----:B------:R-:W-:Y:S02]  /*19a0*/  CS2R R42, SRZ ;  /* 0x00000000002a7805 */ /* 0x000fe4000001ff00 */
[----:B------:R-:W-:Y:S02]  /*19b0*/  CS2R R44, SRZ ;  /* 0x00000000002c7805 */ /* 0x000fe4000001ff00 */
[----:B------:R-:W-:Y:S02]  /*19c0*/  CS2R R46, SRZ ;  /* 0x00000000002e7805 */ /* 0x000fe4000001ff00 */
[----:B------:R-:W-:Y:S02]  /*19d0*/  CS2R R48, SRZ ;  /* 0x0000000000307805 */ /* 0x000fe4000001ff00 */
[----:B------:R-:W-:Y:S02]  /*19e0*/  CS2R R50, SRZ ;  /* 0x0000000000327805 */ /* 0x000fe4000001ff00 */
[----:B------:R-:W-:Y:S01]  /*19f0*/  CS2R R52, SRZ ;  /* 0x0000000000347805 */ /* 0x000fe2000001ff00 */
[----:B0-----:R-:W-:Y:S01]  /*1a00*/  IMAD R8, R8, UR6, RZ ;  /* 0x0000000608087c24 */ /* 0x001fe2000f8e02ff */
[----:B------:R-:W-:Y:S01]  /*1a10*/  CS2R R54, SRZ ;  /* 0x0000000000367805 */ /* 0x000fe2000001ff00 */
[----:B------:R-:W-:Y:S01]  /*1a20*/  IMAD R15, R14, R9, RZ ;  /* 0x000000090e0f7224 */ /* 0x000fe200078e02ff */
[----:B------:R-:W-:Y:S01]  /*1a30*/  CS2R R56, SRZ ;  /* 0x0000000000387805 */ /* 0x000fe2000001ff00 */
[----:B------:R-:W-:Y:S01]  /*1a40*/  IMAD.SHL.U32 R13, R8, 0x2, RZ ;  /* 0x00000002080d7824 */ /* 0x000fe200078e00ff */
[----:B------:R-:W-:Y:S01]  /*1a50*/  CS2R R58, SRZ ;  /* 0x00000000003a7805 */ /* 0x000fe2000001ff00 */
[----:B------:R-:W-:Y:S01]  /*1a60*/  IMAD.SHL.U32 R16, R15, 0x2, RZ ;  /* 0x000000020f107824 */ /* 0x000fe200078e00ff */
[----:B------:R-:W-:Y:S01]  /*1a70*/  CS2R R60, SRZ ;  /* 0x00000000003c7805 */ /* 0x000fe2000001ff00 */
[----:B-1----:R-:W-:Y:S01]  /*1a80*/  IMAD R10, R10, UR6, RZ ;  /* 0x000000060a0a7c24 */ /* 0x002fe2000f8e02ff */
[----:B------:R-:W-:Y:S01]  /*1a90*/  CS2R R62, SRZ ;  /* 0x00000000003e7805 */ /* 0x000fe2000001ff00 */
[----:B------:R-:W-:Y:S01]  /*1aa0*/  IMAD R20, R6, R11, RZ ;  /* 0x0000000b06147224 */ /* 0x000fe200078e02ff */
[----:B------:R-:W-:Y:S01]  /*1ab0*/  IADD3 R108, P3, P4, R16, UR8, R13 ;  /* 0x00000008106c7c10 */ /* 0x000fe2000fc7e00d */
[----:B------:R-:W-:Y:S01]  /*1ac0*/  IMAD.SHL.U32 R14, R12, 0x2, RZ ;  /* 0x000000020c0e7824 */ /* 0x000fe200078e00ff */
[----:B------:R-:W-:Y:S01]  /*1ad0*/  CS2R R64, SRZ ;  /* 0x0000000000407805 */ /* 0x000fe2000001ff00 */
[----:B------:R-:W-:Y:S01]  /*1ae0*/  IMAD.SHL.U32 R3, R10, 0x2, RZ ;  /* 0x000000020a037824 */ /* 0x000fe200078e00ff */
[----:B------:R-:W-:Y:S01]  /*1af0*/  CS2R R66, SRZ ;  /* 0x0000000000427805 */ /* 0x000fe2000001ff00 */
[----:B------:R-:W-:Y:S01]  /*1b00*/  IMAD R22, R11, 0x2, R20 ;  /* 0x000000020b167824 */ /* 0x000fe200078e0214 */
[----:B------:R-:W-:Y:S01]  /*1b10*/  CS2R R68, SRZ ;  /* 0x0000000000447805 */ /* 0x000fe2000001ff00 */
[----:B------:R-:W-:Y:S01]  /*1b20*/  IMAD.HI R13, R12, 0x2, RZ ;  /* 0x000000020c0d7827 */ /* 0x000fe200078e02ff */
[----:B------:R-:W-:Y:S01]  /*1b30*/  IADD3 R23, P1, P2, R14, UR4, R3 ;  /* 0x000000040e177c10 */ /* 0x000fe2000fa3e003 */
[----:B------:R-:W-:Y:S01]  /*1b40*/  UMOV UR4, URZ ;  /* 0x0000003f00047c82 */ /* 0x000fe20008000000 */
[--C-:B------:R-:W-:Y:S01]  /*1b50*/  SHF.R.U32.HI R3, RZ, 0x4, R4.reuse ;  /* 0x00000004ff037819 */ /* 0x100fe20000011604 */
[----:B------:R-:W-:Y:S01]  /*1b60*/  IMAD.HI R10, R10, 0x2, RZ ;  /* 0x000000020a0a7827 */ /* 0x000fe200078e02ff */
[----:B------:R-:W-:-:S02]  /*1b70*/  SHF.R.U32.HI R14, RZ, 0x5, R4 ;  /* 0x00000005ff0e7819 */ /* 0x000fc40000011604 */
[----:B------:R-:W-:Y:S02]  /*1b80*/  CS2R R70, SRZ ;  /* 0x0000000000467805 */ /* 0x000fe4000001ff00 */
[----:B------:R-:W-:Y:S01]  /*1b90*/  SGXT.U32 R3, R3, 0x4 ;  /* 0x000000040303781a */ /* 0x000fe20000000000 */
[----:B------:R-:W-:Y:S01]  /*1ba0*/  IMAD.HI R12, R8, 0x2, RZ ;  /* 0x00000002080c7827 */ /* 0x000fe200078e02ff */
[----:B------:R-:W-:Y:S01]  /*1bb0*/  IADD3.X R13, R13, UR5, R10, P1, P2 ;  /* 0x000000050d0d7c10 */ /* 0x000fe20008fe440a */
[----:B------:R-:W-:Y:S01]  /*1bc0*/  UIADD3 UR5, UR7, 0x8000, URZ ;  /* 0x0000800007057890 */ /* 0x000fe2000fffe03f */
[----:B------:R-:W-:Y:S01]  /*1bd0*/  R2UR UR43, R14 ;  /* 0x000000000e2b72ca */ /* 0x000fe200000e0000 */
[----:B------:R-:W-:Y:S01]  /*1be0*/  IMAD R8, R11, 0x2, R22 ;  /* 0x000000020b087824 */ /* 0x000fe200078e0216 */
[----:B------:R-:W-:Y:S01]  /*1bf0*/  LEA R18, P2, R20, R23, 0x1 ;  /* 0x0000001714127211 */ /* 0x000fe200078408ff */
[----:B------:R-:W-:Y:S01]  /*1c00*/  IMAD.HI R15, R15, 0x2, RZ ;  /* 0x000000020f0f7827 */ /* 0x000fe200078e02ff */
[----:B------:R-:W-:Y:S01]  /*1c10*/  USHF.R.U32.HI UR5, URZ, 0x4, UR5 ;  /* 0x000000043f057899 */ /* 0x000fe20008011605 */
[----:B------:R-:W-:-:S02]  /*1c20*/  CS2R R72, SRZ ;  /* 0x0000000000487805 */ /* 0x000fc4000001ff00 */
[----:B------:R-:W-:Y:S01]  /*1c30*/  LEA.HI.X.SX32 R19, R20, R13, 0x1, P2 ;  /* 0x0000000d14137211 */ /* 0x000fe200010f0eff */
[----:B------:R-:W-:Y:S01]  /*1c40*/  IMAD R10, R11, 0x2, R8 ;  /* 0x000000020b0a7824 */ /* 0x000fe200078e0208 */
[----:B------:R-:W-:Y:S01]  /*1c50*/  IADD3.X R30, R15, UR9, R12, P3, P4 ;  /* 0x000000090f1e7c10 */ /* 0x000fe20009fe840c */
[----:B--2---:R-:W-:Y:S01]  /*1c60*/  IMAD R25, R3, R32, RZ ;  /* 0x0000002003197224 */ /* 0x004fe200078e02ff */
[-C--:B------:R-:W-:Y:S01]  /*1c70*/  LEA R14, P4, R8, R23.reuse, 0x1 ;  /* 0x00000017080e7211 */ /* 0x080fe200078808ff */
[C---:B------:R-:W-:Y:S01]  /*1c80*/  IMAD R24, R11.reuse, 0x2, R10 ;  /* 0x000000020b187824 */ /* 0x040fe200078e020a */
[----:B------:R-:W-:Y:S01]  /*1c90*/  LEA R16, P3, R22, R23, 0x1 ;  /* 0x0000001716107211 */ /* 0x000fe200078608ff */
[----:B------:R-:W-:Y:S01]  /*1ca0*/  IMAD R27, R32, 0x10, R25 ;  /* 0x00000010201b7824 */ /* 0x000fe200078e0219 */
[----:B------:R-:W-:Y:S01]  /*1cb0*/  LEA.HI.X.SX32 R15, R8, R13, 0x1, P4 ;  /* 0x0000000d080f7211 */ /* 0x000fe200020f0eff */
[C---:B------:R-:W-:Y:S01]  /*1cc0*/  IMAD R26, R11.reuse, 0x2, R24 ;  /* 0x000000020b1a7824 */ /* 0x040fe200078e0218 */
[----:B------:R-:W-:Y:S01]  /*1cd0*/  LEA R20, P2, R10, R23, 0x1 ;  /* 0x000000170a147211 */ /* 0x000fe200078408ff */
[----:B------:R-:W-:Y:S01]  /*1ce0*/  IMAD R28, R32, 0x10, R27 ;  /* 0x00000010201c7824 */ /* 0x000fe200078e021b */
[-C--:B------:R-:W-:Y:S01]  /*1cf0*/  LEA.HI.X.SX32 R17, R22, R13.reuse, 0x1, P3 ;  /* 0x0000000d16117211 */ /* 0x080fe200018f0eff */
[C---:B------:R-:W-:Y:S01]  /*1d00*/  IMAD R8, R11.reuse, 0x2, R26 ;  /* 0x000000020b087824 */ /* 0x040fe200078e021a */
[----:B------:R-:W-:Y:S01]  /*1d10*/  LEA.HI.X.SX32 R21, R10, R13, 0x1, P2 ;  /* 0x0000000d0a157211 */ /* 0x000fe200010f0eff */
[----:B------:R-:W-:Y:S01]  /*1d20*/  IMAD R29, R32, 0x10, R28 ;  /* 0x00000010201d7824 */ /* 0x000fe200078e021c */
[-C--:B------:R-:W-:Y:S01]  /*1d30*/  LEA R100, P2, R24, R23.reuse, 0x1 ;  /* 0x0000001718647211 */ /* 0x080fe200078408ff */
[----:B------:R-:W-:Y:S01]  /*1d40*/  IMAD R3, R11, 0x2, R8 ;  /* 0x000000020b037824 */ /* 0x000fe200078e0208 */
[-C--:B------:R-:W-:Y:S01]  /*1d50*/  LEA R98, P3, R26, R23.reuse, 0x1 ;  /* 0x000000171a627211 */ /* 0x080fe200078608ff */
[----:B------:R-:W-:Y:S01]  /*1d60*/  IMAD R10, R32, 0x10, R29 ;  /* 0x00000010200a7824 */ /* 0x000fe200078e021d */
[-C--:B------:R-:W-:Y:S01]  /*1d70*/  LEA R96, P4, R8, R23.reuse, 0x1 ;  /* 0x0000001708607211 */ /* 0x080fe200078808ff */
[----:B------:R-:W-:Y:S01]  /*1d80*/  USGXT.U32 UR18, UR5, 0xe ;  /* 0x0000000e0512789a */ /* 0x000fe20008000000 */
[----:B------:R-:W-:-:S02]  /*1d90*/  LEA R22, P5, R3, R23, 0x1 ;  /* 0x0000001703167211 */ /* 0x000fc400078a08ff */
[----:B------:R-:W-:Y:S02]  /*1da0*/  CS2R R74, SRZ ;  /* 0x00000000004a7805 */ /* 0x000fe4000001ff00 */
[-C--:B------:R-:W-:Y:S01]  /*1db0*/  LEA R12, P1, R25, R108.reuse, 0x1 ;  /* 0x0000006c190c7211 */ /* 0x080fe200078208ff */
[----:B------:R-:W-:Y:S01]  /*1dc0*/  UIADD3 UR10, UP0, UR18, 0x2, URZ ;  /* 0x00000002120a7890 */ /* 0x000fe2000ff1e03f */
[-C--:B------:R-:W-:Y:S01]  /*1dd0*/  LEA.HI.X.SX32 R23, R3, R13.reuse, 0x1, P5 ;  /* 0x0000000d03177211 */ /* 0x080fe200028f0eff */
[----:B------:R-:W-:Y:S01]  /*1de0*/  IMAD R3, R32, 0x10, R10 ;  /* 0x0000001020037824 */ /* 0x000fe200078e020a */
[-C--:B------:R-:W-:Y:S01]  /*1df0*/  LEA.HI.X.SX32 R101, R24, R13.reuse, 0x1, P2 ;  /* 0x0000000d18657211 */ /* 0x080fe200010f0eff */
[----:B------:R-:W-:Y:S01]  /*1e00*/  UIADD3.X UR11, UR4, 0x40000040, URZ, UP0, !UPT ;  /* 0x40000040040b7890 */ /* 0x000fe200087fe43f */
[----:B------:R-:W-:Y:S01]  /*1e10*/  LEA.HI.X.SX32 R97, R8, R13, 0x1, P4 ;  /* 0x0000000d08617211 */ /* 0x000fe200020f0eff */
[----:B------:R-:W-:Y:S01]  /*1e20*/  IMAD R8, R32, 0x10, R3 ;  /* 0x0000001020087824 */ /* 0x000fe200078e0203 */
[----:B------:R-:W-:-:S02]  /*1e30*/  LEA R102, P2, R27, R108, 0x1 ;  /* 0x0000006c1b667211 */ /* 0x000fc400078408ff */
[----:B------:R-:W-:Y:S02]  /*1e40*/  CS2R R76, SRZ ;  /* 0x00000000004c7805 */ /* 0x000fe4000001ff00 */
[----:B------:R-:W-:Y:S01]  /*1e50*/  LEA.HI.X.SX32 R99, R26, R13, 0x1, P3 ;  /* 0x0000000d1a637211 */ /* 0x000fe200018f0eff */
[----:B------:R-:W-:Y:S01]  /*1e60*/  IMAD R24, R32, 0x10, R8 ;  /* 0x0000001020187824 */ /* 0x000fe200078e0208 */
[----:B------:R-:W-:Y:S02]  /*1e70*/  LEA.HI.X.SX32 R13, R25, R30, 0x1, P1 ;  /* 0x0000001e190d7211 */ /* 0x000fe400008f0eff */
[----:B------:R-:W-:Y:S02]  /*1e80*/  CS2R R32, SRZ ;  /* 0x0000000000207805 */ /* 0x000fe4000001ff00 */
[----:B------:R-:W-:Y:S02]  /*1e90*/  LEA R106, P1, R28, R108, 0x1 ;  /* 0x0000006c1c6a7211 */ /* 0x000fe400078208ff */
[----:B------:R-:W-:-:S02]  /*1ea0*/  CS2R R78, SRZ ;  /* 0x00000000004e7805 */ /* 0x000fc4000001ff00 */
[----:B------:R-:W-:Y:S02]  /*1eb0*/  LEA R104, P3, R29, R108, 0x1 ;  /* 0x0000006c1d687211 */ /* 0x000fe400078608ff */
[----:B------:R-:W-:Y:S02]  /*1ec0*/  CS2R R80, SRZ ;  /* 0x0000000000507805 */ /* 0x000fe4000001ff00 */
[----:B------:R-:W-:Y:S02]  /*1ed0*/  LEA.HI.X.SX32 R103, R27, R30, 0x1, P2 ;  /* 0x0000001e1b677211 */ /* 0x000fe400010f0eff */
[----:B------:R-:W-:Y:S02]  /*1ee0*/  CS2R R26, SRZ ;  /* 0x00000000001a7805 */ /* 0x000fe4000001ff00 */
[----:B------:R-:W-:Y:S02]  /*1ef0*/  LEA R112, P2, R3, R108, 0x1 ;  /* 0x0000006c03707211 */ /* 0x000fe400078408ff */
[----:B------:R-:W-:-:S02]  /*1f00*/  CS2R R82, SRZ ;  /* 0x0000000000527805 */ /* 0x000fc4000001ff00 */
[-C--:B------:R-:W-:Y:S02]  /*1f10*/  LEA.HI.X.SX32 R107, R28, R30.reuse, 0x1, P1 ;  /* 0x0000001e1c6b7211 */ /* 0x080fe400008f0eff */
[----:B------:R-:W-:Y:S02]  /*1f20*/  CS2R R84, SRZ ;  /* 0x0000000000547805 */ /* 0x000fe4000001ff00 */
[----:B------:R-:W-:Y:S02]  /*1f30*/  LEA.HI.X.SX32 R105, R29, R30, 0x1, P3 ;  /* 0x0000001e1d697211 */ /* 0x000fe400018f0eff */
[----:B------:R-:W-:Y:S02]  /*1f40*/  CS2R R28, SRZ ;  /* 0x00000000001c7805 */ /* 0x000fe4000001ff00 */
[----:B------:R-:W-:Y:S02]  /*1f50*/  LEA R114, P1, R10, R108, 0x1 ;  /* 0x0000006c0a727211 */ /* 0x000fe400078208ff */
[----:B------:R-:W-:-:S02]  /*1f60*/  CS2R R86, SRZ ;  /* 0x0000000000567805 */ /* 0x000fc4000001ff00 */
[-C--:B------:R-:W-:Y:S01]  /*1f70*/  LEA R110, P3, R8, R108.reuse, 0x1 ;  /* 0x0000006c086e7211 */ /* 0x080fe200078608ff */
[----:B------:R-:W-:Y:S01]  /*1f80*/  UIADD3.64 UR22, UR10, 0x2, URZ ;  /* 0x000000020a167897 */ /* 0x000fe2000fffe03f */
[----:B------:R-:W-:Y:S01]  /*1f90*/  LEA R108, P4, R24, R108, 0x1 ;  /* 0x0000006c186c7211 */ /* 0x000fe200078808ff */
[----:B------:R-:W-:Y:S01]  /*1fa0*/  UIADD3.64 UR26, UR10, 0x4, URZ ;  /* 0x000000040a1a7897 */ /* 0x000fe2000fffe03f */
[-C--:B------:R-:W-:Y:S01]  /*1fb0*/  LEA.HI.X.SX32 R113, R3, R30.reuse, 0x1, P2 ;  /* 0x0000001e03717211 */ /* 0x080fe200010f0eff */
[----:B------:R-:W-:Y:S01]  /*1fc0*/  UIADD3.64 UR30, UR10, 0x7e, URZ ;  /* 0x0000007e0a1e7897 */ /* 0x000fe2000fffe03f */
[----:B------:R-:W-:Y:S01]  /*1fd0*/  SEL R3, RZ, 0x90, !P0 ;  /* 0x00000090ff037807 */ /* 0x000fe20004000000 */
[----:B------:R-:W-:Y:S01]  /*1fe0*/  UIADD3.64 UR34, UR10, 0x80, URZ ;  /* 0x000000800a227897 */ /* 0x000fe2000fffe03f */
[-C--:B------:R-:W-:Y:S01]  /*1ff0*/  LEA.HI.X.SX32 R115, R10, R30.reuse, 0x1, P1 ;  /* 0x0000001e0a737211 */ /* 0x080fe200008f0eff */
[----:B------:R-:W-:Y:S01]  /*2000*/  IMAD.MOV.U32 R10, RZ, RZ, 0x3f800000 ;  /* 0x3f800000ff0a7424 */ /* 0x000fe200078e00ff */
[-C--:B------:R-:W-:Y:S01]  /*2010*/  LEA.HI.X.SX32 R111, R8, R30.reuse, 0x1, P3 ;  /* 0x0000001e086f7211 */ /* 0x080fe200018f0eff */
[----:B------:R-:W-:Y:S01]  /*2020*/  IMAD.MOV.U32 R8, RZ, RZ, 0x3f800000 ;  /* 0x3f800000ff087424 */ /* 0x000fe200078e00ff */
[----:B------:R-:W-:-:S02]  /*2030*/  LEA.HI.X.SX32 R109, R24, R30, 0x1, P4 ;  /* 0x0000001e186d7211 */ /* 0x000fc400020f0eff */
[----:B------:R-:W-:Y:S02]  /*2040*/  CS2R R24, SRZ ;  /* 0x0000000000187805 */ /* 0x000fe4000001ff00 */
[----:B------:R-:W-:Y:S02]  /*2050*/  CS2R R30, SRZ ;  /* 0x00000000001e7805 */ /* 0x000fe4000001ff00 */
[C---:B------:R-:W-:Y:S01]  /*2060*/  LOP3.LUT R132, R5.reuse, 0x20, RZ, 0x3c, !PT ;  /* 0x0000002005847812 */ /* 0x040fe200078e3cff */
[----:B------:R-:W-:Y:S01]  /*2070*/  UIADD3.64 UR38, UR10, 0x82, URZ ;  /* 0x000000820a267897 */ /* 0x000fe2000fffe03f */
[C---:B------:R-:W-:Y:S01]  /*2080*/  LOP3.LUT R133, R5.reuse, 0x40, RZ, 0x3c, !PT ;  /* 0x0000004005857812 */ /* 0x040fe200078e3cff */
[----:B------:R-:W-:Y:S01]  /*2090*/  UIADD3.64 UR14, UR10, 0x84, URZ ;  /* 0x000000840a0e7897 */ /* 0x000fe2000fffe03f */
[----:B------:R-:W-:Y:S01]  /*20a0*/  LOP3.LUT R134, R5, 0x60, RZ, 0x3c, !PT ;  /* 0x0000006005867812 */ /* 0x000fe200078e3cff */
[----:B------:R-:W-:Y:S01]  /*20b0*/  ULDC UR42, c[0x0][0x238] ;  /* 0x00008e00002a7ab9 */ /* 0x000fe20000000800 */
[----:B------:R-:W-:-:S09]  /*20c0*/  LOP3.LUT R135, R3, 0x17e, R2, 0x78, !PT ;  /* 0x0000017e03877812 */ /* 0x000fd200078e7802 */
.L_x_1:
[----:B------:R-:W-:-:S04]  /*20d0*/  IMAD.WIDE R88, R137, 0x2, R18 ;  /* 0x0000000289587825 */ /* 0x000fc800078e0212 */
[C---:B------:R-:W-:Y:S02]  /*20e0*/  IMAD.WIDE R116, R137.reuse, 0x2, R100 ;  /* 0x0000000289747825 */ /* 0x040fe400078e0264 */
[----:B------:R-:W2:Y:S02]  /*20f0*/  LDG.E.U16 R88, desc[UR40][R88.64] ;  /* 0x0000002858587981 */ /* 0x000ea4000c1e1500 */
[C---:B------:R-:W-:Y:S02]  /*2100*/  IMAD.WIDE R118, R137.reuse, 0x2, R98 ;  /* 0x0000000289767825 */ /* 0x040fe400078e0262 */
[----:B------:R-:W3:Y:S02]  /*2110*/  LDG.E.U16 R116, desc[UR40][R116.64] ;  /* 0x0000002874747981 */ /* 0x000ee4000c1e1500 */
[C---:B------:R-:W-:Y:S02]  /*2120*/  IMAD.WIDE R90, R137.reuse, 0x2, R16 ;  /* 0x00000002895a7825 */ /* 0x040fe400078e0210 */
[----:B------:R-:W4:Y:S02]  /*2130*/  LDG.E.U16 R119, desc[UR40][R118.64] ;  /* 0x0000002876777981 */ /* 0x000f24000c1e1500 */
[----:B------:R-:W-:-:S02]  /*2140*/  IMAD.WIDE R120, R137, 0x2, R96 ;  /* 0x0000000289787825 */ /* 0x000fc400078e0260 */
[----:B------:R-:W5:Y:S02]  /*2150*/  LDG.E.U16 R3, desc[UR40][R90.64] ;  /* 0x000000285a037981 */ /* 0x000f64000c1e1500 */
[C---:B------:R-:W-:Y:S02]  /*2160*/  IMAD.WIDE R92, R137.reuse, 0x2, R14 ;  /* 0x00000002895c7825 */ /* 0x040fe400078e020e */
[----:B------:R-:W5:Y:S02]  /*2170*/  LDG.E.U16 R120, desc[UR40][R120.64] ;  /* 0x0000002878787981 */ /* 0x000f64000c1e1500 */
[C---:B------:R-:W-:Y:S02]  /*2180*/  IMAD.WIDE R122, R137.reuse, 0x2, R22 ;  /* 0x00000002897a7825 */ /* 0x040fe400078e0216 */
[----:B------:R-:W5:Y:S02]  /*2190*/  LDG.E.U16 R124, desc[UR40][R92.64] ;  /* 0x000000285c7c7981 */ /* 0x000f64000c1e1500 */
[----:B------:R-:W-:-:S02]  /*21a0*/  IMAD.WIDE R94, R137, 0x2, R20 ;  /* 0x00000002895e7825 */ /* 0x000fc400078e0214 */
[----:B------:R-:W5:Y:S04]  /*21b0*/  LDG.E.U16 R123, desc[UR40][R122.64] ;  /* 0x000000287a7b7981 */ /* 0x000f68000c1e1500 */
[----:B------:R-:W5:Y:S01]  /*21c0*/  LDG.E.U16 R125, desc[UR40][R94.64] ;  /* 0x000000285e7d7981 */ /* 0x000f62000c1e1500 */
[----:B------:R-:W-:Y:S01]  /*21d0*/  BAR.SYNC.DEFER_BLOCKING 0x0 ;  /* 0x0000000000007b1d */ /* 0x000fe20000010000 */
[----:B------:R-:W-:-:S04]  /*21e0*/  USHF.L.U32 UR5, UR43, 0x8, URZ ;  /* 0x000000082b057899 */ /* 0x000fc8000800063f */
[----:B------:R-:W-:-:S04]  /*21f0*/  ULOP3.LUT UR5, UR5, 0x400, URZ, 0xc0, !UPT ;  /* 0x0000040005057892 */ /* 0x000fc8000f8ec03f */
[----:B------:R-:W-:-:S04]  /*2200*/  ULEA.HI UR5, UR7, UR5, URZ, 0x1c ;  /* 0x0000000507057291 */ /* 0x000fc8000f8fe03f */
[----:B------:R-:W-:Y:S01]  /*2210*/  ULOP3.LUT UR16, UR5, 0x3fff, URZ, 0xc0, !UPT ;  /* 0x00003fff05107892 */ /* 0x000fe2000f8ec03f */
[----:B------:R-:W-:Y:S01]  /*2220*/  UMOV UR19, 0x40000040 ;  /* 0x4000004000137882 */ /* 0x000fe20000000000 */
[----:B------:R-:W-:Y:S02]  /*2230*/  UMOV UR17, 0x40000040 ;  /* 0x4000004000117882 */ /* 0x000fe40000000000 */
[----:B------:R-:W-:Y:S01]  /*2240*/  UIADD3 UR8, UP0, UR16, 0x80, URZ ;  /* 0x0000008010087890 */ /* 0x000fe2000ff1e03f */
[----:B------:R-:W-:-:S03]  /*2250*/  UMOV UR5, URZ ;  /* 0x0000003f00057c82 */ /* 0x000fc60008000000 */
[----:B------:R-:W-:-:S04]  /*2260*/  UIADD3.X UR9, UR5, 0x40000040, URZ, UP0, !UPT ;  /* 0x4000004005097890 */ /* 0x000fc800087fe43f */
[----:B------:R-:W-:Y:S02]  /*2270*/  UIADD3.64 UR20, UR8, 0x80, URZ ;  /* 0x0000008008147897 */ /* 0x000fe4000fffe03f */
[----:B------:R-:W-:Y:S01]  /*2280*/  UIADD3.64 UR24, UR8, 0x100, URZ ;  /* 0x0000010008187897 */ /* 0x000fe2000fffe03f */
[----:B--2---:R0:W-:Y:S04]  /*2290*/  STS.U16 [R5+UR7+0x8000], R88 ;  /* 0x0080005805007988 */ /* 0x0041e80008000407 */
[----:B---3--:R-:W-:Y:S04]  /*22a0*/  STS.U16 [R5+UR7+0x8400], R116 ;  /* 0x0084007405007988 */ /* 0x008fe80008000407 */
[----:B----4-:R-:W-:Y:S04]  /*22b0*/  STS.U16 [R132+UR7+0x8500], R119 ;  /* 0x0085007784007988 */ /* 0x010fe80008000407 */
[----:B-----5:R-:W-:Y:S04]  /*22c0*/  STS.U16 [R132+UR7+0x8100], R3 ;  /* 0x0081000384007988 */ /* 0x020fe80008000407 */
[----:B------:R-:W-:Y:S04]  /*22d0*/  STS.U16 [R133+UR7+0x8600], R120 ;  /* 0x0086007885007988 */ /* 0x000fe80008000407 */
[----:B------:R-:W-:Y:S04]  /*22e0*/  STS.U16 [R133+UR7+0x8200], R124 ;  /* 0x0082007c85007988 */ /* 0x000fe80008000407 */
[----:B------:R1:W-:Y:S04]  /*22f0*/  STS.U16 [R134+UR7+0x8700], R123 ;  /* 0x0087007b86007988 */ /* 0x0003e80008000407 */
[----:B------:R2:W-:Y:S01]  /*2300*/  STS.U16 [R134+UR7+0x8300], R125 ;  /* 0x0083007d86007988 */ /* 0x0005e20008000407 */
[----:B------:R3:W-:Y:S06]  /*2310*/  MEMBAR.ALL.CTA ;  /* 0x0000000000007992 */ /* 0x0007ec0000008000 */
[----:B---3--:R-:W3:Y:S02]  /*2320*/  FENCE.VIEW.ASYNC.S ;  /* 0x00000000000073c6 */ /* 0x008ee40000000000 */
[----:B---3--:R-:W-:Y:S06]  /*2330*/  BAR.SYNC.DEFER_BLOCKING 0x0 ;  /* 0x0000000000007b1d */ /* 0x008fec0000010000 */
[----:B0-----:R-:W-:-:S06]  /*2340*/  WARPGROUP.ARRIVE ;  /* 0x00000000000079c5 */ /* 0x001fcc0000000000 */
[----:B------:R-:W-:Y:S04]  /*2350*/  HGMMA.64x16x16.F32.BF16 R88, gdesc[UR16].tnspA, RZ, !UPT ;  /* 0x20200000105879f0 */ /* 0x000fe8000c7018ff */
[----:B------:R-:W-:Y:S04]  /*2360*/  HGMMA.64x16x16.F32.BF16 R88, gdesc[UR8].tnspA, R88 ;  /* 0x20200000085879f0 */ /* 0x000fe80008701858 */
[----:B------:R-:W-:Y:S01]  /*2370*/  HGMMA.64x16x16.F32.BF16 R88, gdesc[UR20].tnspA, R88 ;  /* 0x20200000145879f0 */ /* 0x000fe20008701858 */
[----:B-1----:R-:W-:-:S04]  /*2380*/  IMAD.WIDE R122, R139, 0x2, R104 ;  /* 0x000000028b7a7825 */ /* 0x002fc800078e0268 */
[C---:B--2---:R-:W-:Y:S02]  /*2390*/  IMAD.WIDE R124, R139.reuse, 0x2, R114 ;  /* 0x000000028b7c7825 */ /* 0x044fe400078e0272 */
        /* <DEDUP_REMOVED lines=10> */
[----:B------:R0:W2:Y:S02]  /*2440*/  LDG.E.U16 R140, desc[UR40][R116.64] ;  /* 0x00000028748c7981 */ /* 0x0000a4000c1e1500 */
[----:B------:R-:W-:-:S02]  /*2450*/  IMAD.WIDE R120, R139, 0x2, R106 ;  /* 0x000000028b787825 */ /* 0x000fc400078e026a */
[----:B------:R1:W3:Y:S04]  /*2460*/  LDG.E.U16 R142, desc[UR40][R118.64] ;  /* 0x00000028768e7981 */ /* 0x0002e8000c1e1500 */
[----:B------:R1:W4:Y:S01]  /*2470*/  LDG.E.U16 R144, desc[UR40][R120.64] ;  /* 0x0000002878907981 */ /* 0x000322000c1e1500 */
[----:B------:R-:W-:Y:S01]  /*2480*/  HGMMA.64x16x16.F32.BF16 R88, gdesc[UR24].tnspA, R88 ;  /* 0x20200000185879f0 */ /* 0x000fe20008701858 */
[----:B------:R-:W-:Y:S02]  /*2490*/  UIADD3.64 UR28, UR8, 0x180, URZ ;  /* 0x00000180081c7897 */ /* 0x000fe4000fffe03f */
[----:B------:R-:W-:-:S07]  /*24a0*/  UIADD3.64 UR32, UR8, 0x200, URZ ;  /* 0x0000020008207897 */ /* 0x000fce000fffe03f */
[----:B------:R-:W-:Y:S01]  /*24b0*/  HGMMA.64x16x16.F32.BF16 R88, gdesc[UR28].tnspA, R88 ;  /* 0x202000001c5879f0 */ /* 0x000fe20008701858 */
[----:B------:R-:W-:-:S03]  /*24c0*/  UIADD3.64 UR36, UR8, 0x280, URZ ;  /* 0x0000028008247897 */ /* 0x000fc6000fffe03f */
[----:B------:R-:W-:Y:S01]  /*24d0*/  HGMMA.64x16x16.F32.BF16 R88, gdesc[UR32].tnspA, R88 ;  /* 0x20200000205879f0 */ /* 0x000fe20008701858 */
[----:B------:R-:W-:-:S05]  /*24e0*/  UIADD3.64 UR12, UR8, 0x300, URZ ;  /* 0x00000300080c7897 */ /* 0x000fca000fffe03f */
[----:B------:R-:W-:Y:S04]  /*24f0*/  HGMMA.64x16x16.F32.BF16 R88, gdesc[UR36].tnspA, R88 ;  /* 0x20200000245879f0 */ /* 0x000fe80008701858 */
[----:B------:R-:W-:Y:S03]  /*2500*/  HGMMA.64x16x16.F32.BF16 R88, gdesc[UR12].tnspA, R88, gsb0 ;  /* 0x202000000c5879f0 */ /* 0x000fe60008001858 */
[----:B------:R-:W-:Y:S02]  /*2510*/  WARPGROUP.DEPBAR.LE gsb0, 0x0 ;  /* 0x00008000000079c5 */ /* 0x000fe40000010000 */
[----:B------:R-:W-:Y:S01]  /*2520*/  FMUL R3, R88, UR42 ;  /* 0x0000002a58037c20 */ /* 0x000fe20008400000 */
[----:B0-----:R-:W-:Y:S01]  /*2530*/  FMUL R116, R89, UR42 ;  /* 0x0000002a59747c20 */ /* 0x001fe20008400000 */
[----:B------:R-:W-:Y:S01]  /*2540*/  FMUL R117, R92, UR42 ;  /* 0x0000002a5c757c20 */ /* 0x000fe20008400000 */
[----:B------:R-:W-:Y:S03]  /*2550*/  BAR.SYNC.DEFER_BLOCKING 0x0 ;  /* 0x0000000000007b1d */ /* 0x000fe60000010000 */
[----:B------:R-:W-:Y:S01]  /*2560*/  FMNMX R116, R3, R116, !PT ;  /* 0x0000007403747209 */ /* 0x000fe20007800000 */
[----:B------:R-:W-:-:S03]  /*2570*/  FMUL R3, R93, UR42 ;  /* 0x0000002a5d037c20 */ /* 0x000fc60008400000 */
[----:B------:R-:W-:-:S04]  /*2580*/  FMNMX R116, R117, R116, !PT ;  /* 0x0000007475747209 */ /* 0x000fc80007800000 */
[----:B-1----:R-:W-:Y:S01]  /*2590*/  FMNMX R118, R3, R116, !PT ;  /* 0x0000007403767209 */ /* 0x002fe20007800000 */
[----:B------:R-:W-:Y:S01]  /*25a0*/  FMUL R3, R90, UR42 ;  /* 0x0000002a5a037c20 */ /* 0x000fe20008400000 */
[----:B------:R-:W-:Y:S01]  /*25b0*/  FMUL R116, R91, UR42 ;  /* 0x0000002a5b747c20 */ /* 0x000fe20008400000 */
[----:B------:R-:W-:-:S04]  /*25c0*/  FMUL R117, R94, UR42 ;  /* 0x0000002a5e757c20 */ /* 0x000fc80008400000 */
[----:B------:R-:W-:Y:S01]  /*25d0*/  FMNMX R116, R3, R116, !PT ;  /* 0x0000007403747209 */ /* 0x000fe20007800000 */
[----:B------:R-:W-:Y:S01]  /*25e0*/  FMUL R3, R95, UR42 ;  /* 0x0000002a5f037c20 */ /* 0x000fe20008400000 */
[----:B------:R-:W0:Y:S02]  /*25f0*/  SHFL.BFLY PT, R119, R118, 0x2, 0x1f ;  /* 0x0c401f0076777f89 */ /* 0x000e2400000e0000 */
[----:B------:R-:W-:-:S04]  /*2600*/  FMNMX R116, R117, R116, !PT ;  /* 0x0000007475747209 */ /* 0x000fc80007800000 */
[----:B------:R-:W-:-:S05]  /*2610*/  FMNMX R3, R3, R116, !PT ;  /* 0x0000007403037209 */ /* 0x000fca0007800000 */
[----:B------:R-:W1:Y:S01]  /*2620*/  SHFL.BFLY PT, R120, R3, 0x2, 0x1f ;  /* 0x0c401f0003787f89 */ /* 0x000e6200000e0000 */
[----:B0-----:R-:W-:-:S05]  /*2630*/  FMNMX R119, R118, R119, !PT ;  /* 0x0000007776777209 */ /* 0x001fca0007800000 */
[----:B------:R-:W0:Y:S01]  /*2640*/  SHFL.BFLY PT, R116, R119, 0x1, 0x1f ;  /* 0x0c201f0077747f89 */ /* 0x000e2200000e0000 */
[----:B-1----:R-:W-:-:S05]  /*2650*/  FMNMX R120, R3, R120, !PT ;  /* 0x0000007803787209 */ /* 0x002fca0007800000 */
[----:B------:R-:W1:Y:S04]  /*2660*/  SHFL.BFLY PT, R121, R120, 0x1, 0x1f ;  /* 0x0c201f0078797f89 */ /* 0x000e6800000e0000 */
[----:B--2---:R-:W-:Y:S04]  /*2670*/  STS.U16 [R135+UR7+0x8000], R140 ;  /* 0x0080008c87007988 */ /* 0x004fe80008000407 */
[----:B---3--:R-:W-:Y:S04]  /*2680*/  STS.U16 [R135+UR7+0x8200], R142 ;  /* 0x0082008e87007988 */ /* 0x008fe80008000407 */
[----:B----4-:R-:W-:Y:S01]  /*2690*/  STS.U16 [R135+UR7+0x8400], R144 ;  /* 0x0084009087007988 */ /* 0x010fe20008000407 */
[----:B0-----:R-:W-:-:S03]  /*26a0*/  FMNMX R117, R119, R116, !PT ;  /* 0x0000007477757209 */ /* 0x001fc60007800000 */
[----:B------:R-:W-:Y:S04]  /*26b0*/  STS.U16 [R135+UR7+0x8600], R122 ;  /* 0x0086007a87007988 */ /* 0x000fe80008000407 */
[----:B------:R-:W-:Y:S04]  /*26c0*/  STS.U16 [R135+UR7+0x8800], R124 ;  /* 0x0088007c87007988 */ /* 0x000fe80008000407 */
[----:B------:R-:W-:Y:S04]  /*26d0*/  STS.U16 [R135+UR7+0x8a00], R126 ;  /* 0x008a007e87007988 */ /* 0x000fe80008000407 */
[----:B-----5:R-:W-:Y:S04]  /*26e0*/  STS.U16 [R135+UR7+0x8c00], R128 ;  /* 0x008c008087007988 */ /* 0x020fe80008000407 */
[----:B------:R-:W-:Y:S01]  /*26f0*/  STS.U16 [R135+UR7+0x8e00], R130 ;  /* 0x008e008287007988 */ /* 0x000fe20008000407 */
[----:B------:R-:W-:Y:S01]  /*2700*/  FMNMX R117, R117, R136, !PT ;  /* 0x0000008875757209 */ /* 0x000fe20007800000 */
[----:B------:R0:W-:Y:S06]  /*2710*/  MEMBAR.ALL.CTA ;  /* 0x0000000000007992 */ /* 0x0001ec0000008000 */
[----:B0-----:R-:W0:Y:S01]  /*2720*/  FENCE.VIEW.ASYNC.S ;  /* 0x00000000000073c6 */ /* 0x001e220000000000 */
[----:B-1----:R-:W-:Y:S01]  /*2730*/  FMNMX R121, R120, R121, !PT ;  /* 0x0000007978797209 */ /* 0x002fe20007800000 */
[----:B------:R-:W-:-:S03]  /*2740*/  FFMA R92, R92, UR42, -R117 ;  /* 0x0000002a5c5c7c23 */ /* 0x000fc60008000875 */
[----:B------:R-:W-:Y:S01]  /*2750*/  FMNMX R3, R121, R138, !PT ;  /* 0x0000008a79037209 */ /* 0x000fe20007800000 */
[----:B------:R-:W-:Y:S01]  /*2760*/  FMUL R92, R92, 1.4426950216293334961 ;  /* 0x3fb8aa3b5c5c7820 */ /* 0x000fe20000400000 */
[--C-:B------:R-:W-:Y:S01]  /*2770*/  FFMA R88, R88, UR42, -R117.reuse ;  /* 0x0000002a58587c23 */ /* 0x100fe20008000875 */
[----:B------:R-:W-:Y:S01]  /*2780*/  FFMA R89, R89, UR42, -R117 ;  /* 0x0000002a59597c23 */ /* 0x000fe20008000875 */
[----:B------:R-:W-:Y:S01]  /*2790*/  FADD R118, -R117, R136 ;  /* 0x0000008875767221 */ /* 0x000fe20000000100 */
[----:B------:R1:W-:Y:S01]  /*27a0*/  MUFU.EX2 R116, R92 ;  /* 0x0000005c00747308 */ /* 0x0003e20000000800 */
[--C-:B------:R-:W-:Y:S01]  /*27b0*/  FFMA R90, R90, UR42, -R3.reuse ;  /* 0x0000002a5a5a7c23 */ /* 0x100fe20008000803 */
[----:B------:R-:W-:Y:S01]  /*27c0*/  FFMA R91, R91, UR42, -R3 ;  /* 0x0000002a5b5b7c23 */ /* 0x000fe20008000803 */
[----:B------:R-:W-:Y:S01]  /*27d0*/  FFMA R93, R93, UR42, -R117 ;  /* 0x0000002a5d5d7c23 */ /* 0x000fe20008000875 */
[--C-:B------:R-:W-:Y:S01]  /*27e0*/  FFMA R94, R94, UR42, -R3.reuse ;  /* 0x0000002a5e5e7c23 */ /* 0x100fe20008000803 */
[----:B------:R-:W-:Y:S01]  /*27f0*/  FFMA R95, R95, UR42, -R3 ;  /* 0x0000002a5f5f7c23 */ /* 0x000fe20008000803 */
[----:B-1----:R-:W-:Y:S01]  /*2800*/  FADD R92, -R3, R138 ;  /* 0x0000008a035c7221 */ /* 0x002fe20000000100 */
[----:B------:R-:W-:Y:S01]  /*2810*/  FMUL R88, R88, 1.4426950216293334961 ;  /* 0x3fb8aa3b58587820 */ /* 0x000fe20000400000 */
        /* <DEDUP_REMOVED lines=8> */
[----:B------:R-:W1:Y:S08]  /*28a0*/  MUFU.EX2 R123, R120 ;  /* 0x00000078007b7308 */ /* 0x000e700000000800 */
[----:B------:R-:W2:Y:S08]  /*28b0*/  MUFU.EX2 R125, R92 ;  /* 0x0000005c007d7308 */ /* 0x000eb00000000800 */
[----:B------:R-:W-:Y:S08]  /*28c0*/  MUFU.EX2 R88, R88 ;  /* 0x0000005800587308 */ /* 0x000ff00000000800 */
[----:B------:R-:W3:Y:S08]  /*28d0*/  MUFU.EX2 R89, R89 ;  /* 0x0000005900597308 */ /* 0x000ef00000000800 */
[----:B------:R-:W4:Y:S08]  /*28e0*/  MUFU.EX2 R119, R93 ;  /* 0x0000005d00777308 */ /* 0x000f300000000800 */
[----:B------:R-:W-:Y:S08]  /*28f0*/  MUFU.EX2 R90, R90 ;  /* 0x0000005a005a7308 */ /* 0x000ff00000000800 */
[----:B------:R-:W5:Y:S08]  /*2900*/  MUFU.EX2 R91, R91 ;  /* 0x0000005b005b7308 */ /* 0x000f700000000800 */
[----:B------:R4:W-:Y:S08]  /*2910*/  MUFU.EX2 R118, R94 ;  /* 0x0000005e00767308 */ /* 0x0009f00000000800 */
[----:B------:R-:W0:Y:S01]  /*2920*/  MUFU.EX2 R121, R95 ;  /* 0x0000005f00797308 */ /* 0x000e220000000800 */
[-C--:B-1----:R-:W-:Y:S01]  /*2930*/  FMUL R24, R24, R123.reuse ;  /* 0x0000007b18187220 */ /* 0x082fe20000400000 */
[-C--:B------:R-:W-:Y:S01]  /*2940*/  FMUL R25, R25, R123.reuse ;  /* 0x0000007b19197220 */ /* 0x080fe20000400000 */
        /* <DEDUP_REMOVED lines=29> */
[----:B------:R-:W-:Y:S01]  /*2b20*/  FMUL R85, R85, R123 ;  /* 0x0000007b55557220 */ /* 0x000fe20000400000 */
[-C--:B--2---:R-:W-:Y:S01]  /*2b30*/  FMUL R26, R26, R125.reuse ;  /* 0x0000007d1a1a7220 */ /* 0x084fe20000400000 */
        /* <DEDUP_REMOVED lines=31> */
[----:B---3--:R-:W-:-:S02]  /*2d30*/  F2FP.BF16.F32.PACK_AB R92, R89, R88 ;  /* 0x00000058595c723e */ /* 0x008fc400000010ff */
[----:B----4-:R-:W-:Y:S02]  /*2d40*/  F2FP.BF16.F32.PACK_AB R94, R119, R116 ;  /* 0x00000074775e723e */ /* 0x010fe400000010ff */
[----:B-----5:R-:W-:Y:S02]  /*2d50*/  F2FP.BF16.F32.PACK_AB R93, R91, R90 ;  /* 0x0000005a5b5d723e */ /* 0x020fe400000010ff */
[----:B0-----:R-:W-:Y:S01]  /*2d60*/  F2FP.BF16.F32.PACK_AB R95, R121, R118 ;  /* 0x00000076795f723e */ /* 0x001fe200000010ff */
[----:B------:R-:W-:Y:S06]  /*2d70*/  BAR.SYNC.DEFER_BLOCKING 0x0 ;  /* 0x0000000000007b1d */ /* 0x000fec0000010000 */
[----:B------:R-:W-:Y:S01]  /*2d80*/  UMOV UR19, 0xc0000010 ;  /* 0xc000001000137882 */ /* 0x000fe20000000000 */
[----:B------:R-:W-:-:S06]  /*2d90*/  WARPGROUP.ARRIVE ;  /* 0x00000000000079c5 */ /* 0x000fcc0000000000 */
[----:B------:R-:W-:Y:S01]  /*2da0*/  HGMMA.64x128x16.F32.BF16 R24, R92, gdesc[UR16], R24, gsb0 ;  /* 0x01e000105c187df0 */ /* 0x000fe20008001818 */
[----:B------:R-:W-:Y:S01]  /*2db0*/  FADD R89, R88, R89 ;  /* 0x0000005958597221 */ /* 0x000fe20000000000 */
[----:B------:R-:W-:-:S03]  /*2dc0*/  FADD R91, R90, R91 ;  /* 0x0000005b5a5b7221 */ /* 0x000fc60000000000 */
[----:B------:R-:W-:Y:S01]  /*2dd0*/  FADD R116, R116, R89 ;  /* 0x0000005974747221 */ /* 0x000fe20000000000 */
[----:B------:R-:W-:-:S03]  /*2de0*/  FADD R118, R118, R91 ;  /* 0x0000005b76767221 */ /* 0x000fc60000000000 */
[----:B------:R-:W-:Y:S01]  /*2df0*/  FADD R116, R119, R116 ;  /* 0x0000007477747221 */ /* 0x000fe20000000000 */
[----:B------:R-:W-:-:S04]  /*2e00*/  FADD R118, R121, R118 ;  /* 0x0000007679767221 */ /* 0x000fc80000000000 */
[----:B------:R-:W0:Y:S04]  /*2e10*/  SHFL.BFLY PT, R89, R116, 0x2, 0x1f ;  /* 0x0c401f0074597f89 */ /* 0x000e2800000e0000 */
[----:B------:R-:W1:Y:S01]  /*2e20*/  SHFL.BFLY PT, R91, R118, 0x2, 0x1f ;  /* 0x0c401f00765b7f89 */ /* 0x000e6200000e0000 */
[----:B------:R-:W-:Y:S01]  /*2e30*/  UIADD3 UR4, UR4, 0x10, URZ ;  /* 0x0000001004047890 */ /* 0x000fe2000fffe03f */
[----:B0-----:R-:W-:Y:S01]  /*2e40*/  FADD R89, R116, R89 ;  /* 0x0000005974597221 */ /* 0x001fe20000000000 */
[----:B-1----:R-:W-:-:S04]  /*2e50*/  FADD R91, R118, R91 ;  /* 0x0000005b765b7221 */ /* 0x002fc80000000000 */
[----:B------:R-:W0:Y:S04]  /*2e60*/  SHFL.BFLY PT, R88, R89, 0x1, 0x1f ;  /* 0x0c201f0059587f89 */ /* 0x000e2800000e0000 */
[----:B------:R-:W1:Y:S01]  /*2e70*/  SHFL.BFLY PT, R90, R91, 0x1, 0x1f ;  /* 0x0c201f005b5a7f89 */ /* 0x000e6200000e0000 */
[----:B------:R-:W-:Y:S01]  /*2e80*/  ISETP.LE.AND P0, PT, R7, UR4, PT ;  /* 0x0000000407007c0c */ /* 0x000fe2000bf03270 */
[----:B------:R-:W-:Y:S02]  /*2e90*/  IMAD R137, R11, 0x10, R137 ;  /* 0x000000100b897824 */ /* 0x000fe400078e0289 */
[----:B------:R-:W-:Y:S02]  /*2ea0*/  IMAD R139, R9, 0x10, R139 ;  /* 0x00000010098b7824 */ /* 0x000fe400078e028b */
[----:B------:R-:W-:-:S02]  /*2eb0*/  IMAD.MOV.U32 R136, RZ, RZ, R117 ;  /* 0x000000ffff887224 */ /* 0x000fc400078e0075 */
[----:B------:R-:W-:Y:S02]  /*2ec0*/  IMAD.MOV.U32 R138, RZ, RZ, R3 ;  /* 0x000000ffff8a7224 */ /* 0x000fe400078e0003 */
[----:B0-----:R-:W-:Y:S01]  /*2ed0*/  FADD R88, R89, R88 ;  /* 0x0000005859587221 */ /* 0x001fe20000000000 */
[----:B-1----:R-:W-:-:S03]  /*2ee0*/  FADD R90, R91, R90 ;  /* 0x0000005a5b5a7221 */ /* 0x002fc60000000000 */
[----:B------:R-:W-:Y:S01]  /*2ef0*/  FFMA R8, R123, R8, R88 ;  /* 0x000000087b087223 */ /* 0x000fe20000000058 */
[----:B------:R-:W-:Y:S02]  /*2f00*/  IMAD.MOV.U32 R88, RZ, RZ, R117 ;  /* 0x000000ffff587224 */ /* 0x000fe400078e0075 */
[----:B------:R-:W-:Y:S01]  /*2f10*/  FFMA R10, R125, R10, R90 ;  /* 0x0000000a7d0a7223 */ /* 0x000fe2000000005a */
[----:B------:R-:W-:Y:S02]  /*2f20*/  WARPGROUP.DEPBAR.LE gsb0, 0x0 ;  /* 0x00008000000079c5 */ /* 0x000fe40000010000 */
[----:B------:R-:W-:Y:S05]  /*2f30*/  @!P0 BRA `(.L_x_1) ;  /* 0xfffffff000648947 */ /* 0x000fea000383ffff */
.L_x_0:
[----:B------:R-:W-:Y:S02]  /*2f40*/  IMAD.MOV.U32 R5, RZ, RZ, R10 ;  /* 0x000000ffff057224 */ /* 0x000fe400078e000a */
[----:B------:R-:W-:Y:S01]  /*2f50*/  FMUL R13, R74, 0.25 ;  /* 0x3e8000004a0d7820 */ /* 0x000fe20000400000 */
[----:B------:R-:W-:Y:S01]  /*2f60*/  FMUL R14, R63, 0.25 ;  /* 0x3e8000003f0e7820 */ /* 0x000fe20000400000 */
[----:B------:R-:W-:Y:S01]  /*2f70*/  FMUL R11, R78, 0.25 ;  /* 0x3e8000004e0b7820 */ /* 0x000fe20000400000 */
[----:B------:R-:W-:Y:S01]  /*2f80*/  IMAD.MOV.U32 R117, RZ, RZ, R8 ;  /* 0x000000ffff757224 */ /* 0x000fe200078e0008 */
[----:B------:R-:W-:Y:S01]  /*2f90*/  FSETP.GT.AND P0, PT, |R5|, 8.50705917302346158658e+37, PT ;  /* 0x7e8000000500780b */ /* 0x000fe20003f04200 */
[----:B------:R-:W-:Y:S01]  /*2fa0*/  FMUL R8, R81, 0.25 ;  /* 0x3e80000051087820 */ /* 0x000fe20000400000 */
[----:B------:R-:W-:Y:S01]  /*2fb0*/  FMUL R10, R87, 0.25 ;  /* 0x3e800000570a7820 */ /* 0x000fe20000400000 */
[----:B------:R-:W-:Y:S01]  /*2fc0*/  FMUL R12, R83, 0.25 ;  /* 0x3e800000530c7820 */ /* 0x000fe20000400000 */
[----:B------:R-:W-:Y:S01]  /*2fd0*/  FSEL R17, R13, R74, P0 ;  /* 0x0000004a0d117208 */ /* 0x000fe20000000000 */
[----:B------:R-:W-:Y:S01]  /*2fe0*/  FMUL R13, R66, 0.25 ;  /* 0x3e800000420d7820 */ /* 0x000fe20000400000 */
[----:B------:R-:W-:Y:S01]  /*2ff0*/  FSEL R23, R14, R63, P0 ;  /* 0x0000003f0e177208 */ /* 0x000fe20000000000 */
[----:B------:R-:W-:Y:S01]  /*3000*/  FMUL R14, R43, 0.25 ;  /* 0x3e8000002b0e7820 */ /* 0x000fe20000400000 */
[----:B------:R-:W-:Y:S01]  /*3010*/  FSEL R15, R11, R78, P0 ;  /* 0x0000004e0b0f7208 */ /* 0x000fe20000000000 */
[----:B------:R-:W0:Y:S01]  /*3020*/  LDC R63, c[0x0][0x278] ;  /* 0x00009e00ff3f7b82 */ /* 0x000e220000000800 */
[----:B------:R-:W-:Y:S01]  /*3030*/  FSEL R21, R13, R66, P0 ;  /* 0x000000420d157208 */ /* 0x000fe20000000000 */
[----:B------:R-:W-:Y:S01]  /*3040*/  FMUL R13, R58, 0.25 ;  /* 0x3e8000003a0d7820 */ /* 0x000fe20000400000 */
[----:B------:R-:W-:Y:S01]  /*3050*/  FMUL R11, R70, 0.25 ;  /* 0x3e800000460b7820 */ /* 0x000fe20000400000 */
[----:B------:R-:W-:Y:S01]  /*3060*/  FSETP.GT.AND P1, PT, |R117|, 8.50705917302346158658e+37, PT ;  /* 0x7e8000007500780b */ /* 0x000fe20003f24200 */
[----:B------:R-:W-:Y:S01]  /*3070*/  FMUL R7, R86, 0.25 ;  /* 0x3e80000056077820 */ /* 0x000fe20000400000 */
[----:B------:R-:W-:Y:S01]  /*3080*/  FSEL R87, R10, R87, P0 ;  /* 0x000000570a577208 */ /* 0x000fe20000000000 */
        /* <DEDUP_REMOVED lines=17> */
[----:B0-----:R-:W-:-:S02]  /*31a0*/  IMAD R98, R6, R63, RZ ;  /* 0x0000003f06627224 */ /* 0x001fc400078e02ff */
        /* <DEDUP_REMOVED lines=63> */
[----:B------:R-:W-:Y:S01]  /*35a0*/  LOP3.LUT R8, R4, 0x7, RZ, 0xc0, !PT ;  /* 0x0000000704087812 */ /* 0x000fe200078ec0ff */
[----:B------:R-:W-:Y:S01]  /*35b0*/  IMAD R96, R63, 0x2, R98 ;  /* 0x000000023f607824 */ /* 0x000fe200078e0262 */
[----:B------:R-:W-:Y:S01]  /*35c0*/  FSEL R39, R10, R39, P0 ;  /* 0x000000270a277208 */ /* 0x000fe20000000000 */
[----:B------:R-:W-:Y:S01]  /*35d0*/  FMUL R10, R27, 0.25 ;  /* 0x3e8000001b0a7820 */ /* 0x000fe20000400000 */
[----:B------:R-:W-:Y:S01]  /*35e0*/  FSEL R120, R11, R56, P1 ;  /* 0x000000380b787208 */ /* 0x000fe20000800000 */
[----:B------:R-:W-:Y:S01]  /*35f0*/  FMUL R11, R48, 0.25 ;  /* 0x3e800000300b7820 */ /* 0x000fe20000400000 */
[----:B------:R-:W-:Y:S01]  /*3600*/  FSEL R122, R6, R53, P1 ;  /* 0x00000035067a7208 */ /* 0x000fe20000800000 */
[----:B------:R-:W-:Y:S01]  /*3610*/  FMUL R6, R45, 0.25 ;  /* 0x3e8000002d067820 */ /* 0x000fe20000400000 */
[----:B------:R-:W-:Y:S01]  /*3620*/  FSEL R180, R13, R28, P1 ;  /* 0x0000001c0db47208 */ /* 0x000fe20000800000 */
[----:B------:R-:W-:Y:S01]  /*3630*/  IMAD R94, R63, 0x2, R96 ;  /* 0x000000023f5e7824 */ /* 0x000fe200078e0260 */
[----:B------:R-:W-:Y:S01]  /*3640*/  LEA R13, R8, UR7, 0x4 ;  /* 0x00000007080d7c11 */ /* 0x000fe2000f8e20ff */
[----:B------:R-:W-:Y:S01]  /*3650*/  ULDC.64 UR4, c[0x0][0x270] ;  /* 0x00009c0000047ab9 */ /* 0x000fe20000000a00 */
[----:B------:R-:W-:Y:S01]  /*3660*/  FSEL R67, R12, R67, P0 ;  /* 0x000000430c437208 */ /* 0x000fe20000000000 */
[----:B------:R-:W-:Y:S01]  /*3670*/  FMUL R12, R55, 0.25 ;  /* 0x3e800000370c7820 */ /* 0x000fe20000400000 */
[----:B------:R-:W-:Y:S01]  /*3680*/  FSEL R113, R10, R27, P0 ;  /* 0x0000001b0a717208 */ /* 0x000fe20000000000 */
[----:B------:R-:W-:Y:S01]  /*3690*/  IMAD.SHL.U32 R10, R4, 0x4, RZ ;  /* 0x00000004040a7824 */ /* 0x000fe200078e00ff */
[----:B------:R-:W-:Y:S01]  /*36a0*/  FSEL R128, R11, R48, P1 ;  /* 0x000000300b807208 */ /* 0x000fe20000800000 */
[----:B------:R-:W-:Y:S01]  /*36b0*/  IMAD R27, R8, -0x8, R13 ;  /* 0xfffffff8081b7824 */ /* 0x000fe200078e020d */
[----:B------:R-:W-:Y:S01]  /*36c0*/  FSEL R132, R6, R45, P1 ;  /* 0x0000002d06847208 */ /* 0x000fe20000800000 */
[----:B------:R-:W-:Y:S01]  /*36d0*/  FMUL R11, R40, 0.25 ;  /* 0x3e800000280b7820 */ /* 0x000fe20000400000 */
[----:B------:R-:W-:Y:S01]  /*36e0*/  FMUL R6, R37, 0.25 ;  /* 0x3e80000025067820 */ /* 0x000fe20000400000 */
[C---:B------:R-:W-:Y:S01]  /*36f0*/  FMUL R8, R5.reuse, 8388608 ;  /* 0x4b00000005087820 */ /* 0x040fe20000400000 */
[----:B------:R-:W-:Y:S01]  /*3700*/  FSETP.GEU.AND P3, PT, R5, 1.175494350822287508e-38, PT ;  /* 0x008000000500780b */ /* 0x000fe20003f6e000 */
[----:B------:R-:W-:Y:S01]  /*3710*/  IMAD R78, R63, 0x2, R94 ;  /* 0x000000023f4e7824 */ /* 0x000fe200078e025e */
        /* <DEDUP_REMOVED lines=8> */
[----:B------:R-:W-:Y:S01]  /*37a0*/  FSEL R73, R8, R5, !P3 ;  /* 0x0000000508497208 */ /* 0x000fe20005800000 */
[----:B------:R-:W-:Y:S01]  /*37b0*/  IMAD.IADD R27, R10, 0x1, R27 ;  /* 0x000000010a1b7824 */ /* 0x000fe200078e021b */
[----:B------:R-:W-:Y:S01]  /*37c0*/  FSEL R47, R12, R47, P0 ;  /* 0x0000002f0c2f7208 */ /* 0x000fe20000000000 */
[----:B------:R-:W-:Y:S01]  /*37d0*/  FMUL R12, R35, 0.25 ;  /* 0x3e800000230c7820 */ /* 0x000fe20000400000 */
[----:B------:R-:W-:Y:S01]  /*37e0*/  FSETP.GEU.AND P4, PT, |R5|, 1.175494350822287508e-38, PT ;  /* 0x008000000500780b */ /* 0x000fe20003f8e200 */
[----:B------:R-:W-:Y:S01]  /*37f0*/  VIADD R10, R73, 0xc0cafb0d ;  /* 0xc0cafb0d490a7836 */ /* 0x000fe20000000000 */
[----:B------:R-:W-:Y:S01]  /*3800*/  FSEL R176, R11, R32, P1 ;  /* 0x000000200bb07208 */ /* 0x000fe20000800000 */
[----:B------:R-:W-:Y:S01]  /*3810*/  FMUL R11, R24, 0.25 ;  /* 0x3e800000180b7820 */ /* 0x000fe20000400000 */
[----:B------:R-:W-:Y:S01]  /*3820*/  FSEL R178, R6, R29, P1 ;  /* 0x0000001d06b27208 */ /* 0x000fe20000800000 */
[----:B------:R-:W-:Y:S01]  /*3830*/  FMUL R6, R25, 0.25 ;  /* 0x3e80000019067820 */ /* 0x000fe20000400000 */
[----:B------:R-:W-:Y:S01]  /*3840*/  LOP3.LUT R36, R4, 0x8, RZ, 0xc0, !PT ;  /* 0x0000000804247812 */ /* 0x000fe200078ec0ff */
[----:B------:R-:W-:Y:S01]  /*3850*/  @P0 FMUL R5, R5, 0.25 ;  /* 0x3e80000005050820 */ /* 0x000fe20000400000 */
[----:B------:R-:W-:Y:S01]  /*3860*/  FSEL R105, R12, R35, P0 ;  /* 0x000000230c697208 */ /* 0x000fe20000000000 */
[----:B------:R-:W-:Y:S01]  /*3870*/  IMAD R100, R63, 0x2, R92 ;  /* 0x000000023f647824 */ /* 0x000fe200078e025c */
[----:B------:R-:W-:Y:S01]  /*3880*/  LOP3.LUT R12, R10, 0xff800000, RZ, 0xc0, !PT ;  /* 0xff8000000a0c7812 */ /* 0x000fe200078ec0ff */
[----:B------:R-:W-:Y:S01]  /*3890*/  UIMAD UR4, UR6, UR4, URZ ;  /* 0x00000004060472a4 */ /* 0x000fe2000f8e023f */
[----:B------:R-:W-:Y:S01]  /*38a0*/  FSEL R186, R6, R25, P1 ;  /* 0x0000001906ba7208 */ /* 0x000fe20000800000 */
[----:B------:R-:W-:Y:S01]  /*38b0*/  FMUL R6, R117, 8388608 ;  /* 0x4b00000075067820 */ /* 0x000fe20000400000 */
[----:B------:R-:W-:Y:S01]  /*38c0*/  FSEL R188, R11, R24, P1 ;  /* 0x000000180bbc7208 */ /* 0x000fe20000800000 */
[----:B------:R-:W-:Y:S01]  /*38d0*/  IMAD R24, R36, 0x100, R13 ;  /* 0x0000010024187824 */ /* 0x000fe200078e020d */
[----:B------:R-:W-:Y:S01]  /*38e0*/  FSETP.GEU.AND P2, PT, R117, 1.175494350822287508e-38, PT ;  /* 0x008000007500780b */ /* 0x000fe20003f4e000 */
[----:B------:R-:W-:Y:S01]  /*38f0*/  @!P4 FMUL R5, R5, 16777216 ;  /* 0x4b8000000505c820 */ /* 0x000fe20000400000 */
[----:B------:R-:W-:Y:S01]  /*3900*/  FSEL R10, RZ, -23, P3 ;  /* 0xc1b80000ff0a7808 */ /* 0x000fe20001800000 */
[----:B------:R-:W-:Y:S01]  /*3910*/  @!P4 FMUL R15, R15, 16777216 ;  /* 0x4b8000000f0fc820 */ /* 0x000fe20000400000 */
[----:B------:R-:W-:Y:S01]  /*3920*/  I2FP.F32.S32 R13, R12 ;  /* 0x0000000c000d7245 */ /* 0x000fe20000201400 */
[----:B------:R-:W-:Y:S01]  /*3930*/  @!P4 FMUL R19, R19, 16777216 ;  /* 0x4b8000001313c820 */ /* 0x000fe20000400000 */
[----:B------:R-:W-:Y:S01]  /*3940*/  FSEL R69, R6, R117, !P2 ;  /* 0x0000007506457208 */ /* 0x000fe20005000000 */
[----:B------:R-:W-:Y:S01]  /*3950*/  @!P4 FMUL R87, R87, 16777216 ;  /* 0x4b8000005757c820 */ /* 0x000fe20000400000 */
[----:B------:R-:W-:Y:S01]  /*3960*/  FSEL R7, R7, R86, P0 ;  /* 0x0000005607077208 */ /* 0x000fe20000000000 */
[----:B------:R-:W-:Y:S01]  /*3970*/  FFMA.FTZ R13, R13, 1.1920928955078125e-07, R10 ;  /* 0x340000000d0d7823 */ /* 0x000fe2000001000a */
[----:B------:R-:W-:Y:S01]  /*3980*/  FSEL R9, R9, R82, P0 ;  /* 0x0000005209097208 */ /* 0x000fe20000000000 */
[----:B------:R-:W0:Y:S01]  /*3990*/  MUFU.RCP R10, R5 ;  /* 0x00000005000a7308 */ /* 0x000e220000001000 */
[----:B------:R-:W-:Y:S01]  /*39a0*/  VIADD R6, R69, 0xc0cafb0d ;  /* 0xc0cafb0d45067836 */ /* 0x000fe20000000000 */
[----:B------:R-:W-:Y:S01]  /*39b0*/  FSEL R93, R93, R54, P0 ;  /* 0x000000365d5d7208 */ /* 0x000fe20000000000 */
[----:B------:R-:W-:Y:S01]  /*39c0*/  @!P4 FMUL R7, R7, 16777216 ;  /* 0x4b8000000707c820 */ /* 0x000fe20000400000 */
[----:B------:R-:W-:Y:S01]  /*39d0*/  @!P4 FMUL R83, R83, 16777216 ;  /* 0x4b8000005353c820 */ /* 0x000fe20000400000 */
[----:B------:R-:W-:Y:S01]  /*39e0*/  @!P4 FMUL R9, R9, 16777216 ;  /* 0x4b8000000909c820 */ /* 0x000fe20000400000 */
[----:B------:R-:W-:Y:S01]  /*39f0*/  LOP3.LUT R8, R6, 0xff800000, RZ, 0xc0, !PT ;  /* 0xff80000006087812 */ /* 0x000fe200078ec0ff */
[----:B------:R-:W-:Y:S01]  /*3a00*/  @!P4 FMUL R79, R79, 16777216 ;  /* 0x4b8000004f4fc820 */ /* 0x000fe20000400000 */
[----:B------:R-:W-:Y:S01]  /*3a10*/  FSEL R6, RZ, -23, P2 ;  /* 0xc1b80000ff067808 */ /* 0x000fe20001000000 */
[----:B------:R-:W-:Y:S01]  /*3a20*/  @!P4 FMUL R75, R75, 16777216 ;  /* 0x4b8000004b4bc820 */ /* 0x000fe20000400000 */
[----:B------:R-:W-:Y:S01]  /*3a30*/  I2FP.F32.S32 R11, R8 ;  /* 0x00000008000b7245 */ /* 0x000fe20000201400 */
[----:B------:R-:W-:Y:S01]  /*3a40*/  @!P4 FMUL R17, R17, 16777216 ;  /* 0x4b8000001111c820 */ /* 0x000fe20000400000 */
        /* <DEDUP_REMOVED lines=23> */
[----:B------:R-:W-:Y:S01]  /*3bc0*/  IMAD.IADD R8, R69, 0x1, -R8 ;  /* 0x0000000145087824 */ /* 0x000fe200078e0a08 */
[----:B------:R-:W-:Y:S01]  /*3bd0*/  LEA.HI R36, R36, R27, RZ, 0x1f ;  /* 0x0000001b24247211 */ /* 0x000fe200078ff8ff */
[----:B------:R-:W-:Y:S01]  /*3be0*/  FFMA.FTZ R6, R11, 1.1920928955078125e-07, R6 ;  /* 0x340000000b067823 */ /* 0x000fe20000010006 */
[----:B------:R-:W-:Y:S01]  /*3bf0*/  FSETP.GEU.AND P2, PT, |R117|, 1.175494350822287508e-38, PT ;  /* 0x008000007500780b */ /* 0x000fe20003f4e200 */
[C---:B0-----:R-:W-:Y:S01]  /*3c00*/  FMUL R34, R10.reuse, R15 ;  /* 0x0000000f0a227220 */ /* 0x041fe20000400000 */
[C---:B------:R-:W-:Y:S01]  /*3c10*/  FMUL R33, R10.reuse, R19 ;  /* 0x000000130a217220 */ /* 0x040fe20000400000 */
        /* <DEDUP_REMOVED lines=29> */
[----:B------:R-:W-:Y:S01]  /*3df0*/  FMUL R184, R10, R115 ;  /* 0x000000730ab87220 */ /* 0x000fe20000400000 */
[----:B------:R-:W-:-:S02]  /*3e00*/  IMAD.MOV.U32 R10, RZ, RZ, 0x3dc6b27f ;  /* 0x3dc6b27fff0a7424 */ /* 0x000fc400078e00ff */
[----:B------:R-:W-:Y:S01]  /*3e10*/  FADD R5, R8, -1 ;  /* 0xbf80000008057421 */ /* 0x000fe20000000000 */
[----:B------:R-:W-:Y:S02]  /*3e20*/  IMAD.IADD R12, R73, 0x1, -R12 ;  /* 0x00000001490c7824 */ /* 0x000fe400078e0a0c */
[----:B------:R-:W-:Y:S01]  /*3e30*/  @P1 FMUL R117, R117, 0.25 ;  /* 0x3e80000075751820 */ /* 0x000fe20000400000 */
[----:B------:R-:W-:Y:S01]  /*3e40*/  LOP3.LUT R41, R4, 0xf0, RZ, 0xc0, !PT ;  /* 0x000000f004297812 */ /* 0x000fe200078ec0ff */
[----:B------:R-:W-:Y:S01]  /*3e50*/  FFMA.FTZ R8, R5, R10, -0.16845393180847167969 ;  /* 0xbe2c7f3005087423 */ /* 0x000fe2000001000a */
[----:B------:R-:W-:Y:S01]  /*3e60*/  FADD R7, R12, -1 ;  /* 0xbf8000000c077421 */ /* 0x000fe20000000000 */
[----:B------:R-:W-:Y:S01]  /*3e70*/  @!P2 FMUL R117, R117, 16777216 ;  /* 0x4b8000007575a820 */ /* 0x000fe20000400000 */
[----:B------:R-:W-:Y:S01]  /*3e80*/  @!P2 FMUL R16, R16, 16777216 ;  /* 0x4b8000001010a820 */ /* 0x000fe20000400000 */
[----:B------:R-:W-:Y:S01]  /*3e90*/  FFMA.FTZ R8, R5, R8, 0.1716887056827545166 ;  /* 0x3e2fcf2a05087423 */ /* 0x000fe20000010008 */
[----:B------:R-:W-:Y:S01]  /*3ea0*/  FFMA.FTZ R10, R7, R10, -0.16845393180847167969 ;  /* 0xbe2c7f30070a7423 */ /* 0x000fe2000001000a */
[----:B------:R-:W0:Y:S01]  /*3eb0*/  MUFU.RCP R9, R117 ;  /* 0x0000007500097308 */ /* 0x000e220000001000 */
[----:B------:R-:W-:Y:S01]  /*3ec0*/  @!P2 FMUL R20, R20, 16777216 ;  /* 0x4b8000001414a820 */ /* 0x000fe20000400000 */
[----:B------:R-:W-:Y:S01]  /*3ed0*/  FFMA.FTZ R8, R5, R8, -0.17900948226451873779 ;  /* 0xbe374e4305087423 */ /* 0x000fe20000010008 */
[----:B------:R-:W-:Y:S01]  /*3ee0*/  FFMA.FTZ R10, R7, R10, 0.1716887056827545166 ;  /* 0x3e2fcf2a070a7423 */ /* 0x000fe2000001000a */
[----:B------:R-:W-:Y:S01]  /*3ef0*/  @!P2 FMUL R22, R22, 16777216 ;  /* 0x4b8000001616a820 */ /* 0x000fe20000400000 */
[----:B------:R-:W-:Y:S01]  /*3f00*/  @!P2 FMUL R26, R26, 16777216 ;  /* 0x4b8000001a1aa820 */ /* 0x000fe20000400000 */
[----:B------:R-:W-:Y:S01]  /*3f10*/  FFMA.FTZ R8, R5, R8, 0.20512372255325317383 ;  /* 0x3e520bf405087423 */ /* 0x000fe20000010008 */
[----:B------:R-:W-:Y:S01]  /*3f20*/  FFMA.FTZ R10, R7, R10, -0.17900948226451873779 ;  /* 0xbe374e43070a7423 */ /* 0x000fe2000001000a */
[----:B------:R-:W-:Y:S01]  /*3f30*/  @!P2 FMUL R14, R14, 16777216 ;  /* 0x4b8000000e0ea820 */ /* 0x000fe20000400000 */
[----:B------:R-:W-:Y:S01]  /*3f40*/  @!P2 FMUL R144, R144, 16777216 ;  /* 0x4b8000009090a820 */ /* 0x000fe20000400000 */
[----:B------:R-:W-:Y:S01]  /*3f50*/  FFMA.FTZ R8, R5, R8, -0.24046532809734344482 ;  /* 0xbe763c8b05087423 */ /* 0x000fe20000010008 */
[----:B------:R-:W-:Y:S01]  /*3f60*/  FFMA.FTZ R10, R7, R10, 0.20512372255325317383 ;  /* 0x3e520bf4070a7423 */ /* 0x000fe2000001000a */
[----:B------:R-:W-:Y:S01]  /*3f70*/  @!P2 FMUL R18, R18, 16777216 ;  /* 0x4b8000001212a820 */ /* 0x000fe20000400000 */
[----:B------:R-:W-:Y:S01]  /*3f80*/  @!P2 FMUL R38, R38, 16777216 ;  /* 0x4b8000002626a820 */ /* 0x000fe20000400000 */
[----:B------:R-:W-:Y:S01]  /*3f90*/  FFMA.FTZ R8, R5, R8, 0.28857114911079406738 ;  /* 0x3e93bf9905087423 */ /* 0x000fe20000010008 */
[----:B------:R-:W-:Y:S01]  /*3fa0*/  FFMA.FTZ R12, R7, R10, -0.24046532809734344482 ;  /* 0xbe763c8b070c7423 */ /* 0x000fe2000001000a */
[----:B------:R-:W-:Y:S01]  /*3fb0*/  @!P2 FMUL R106, R106, 16777216 ;  /* 0x4b8000006a6aa820 */ /* 0x000fe20000400000 */
[----:B------:R-:W-:Y:S01]  /*3fc0*/  @!P2 FMUL R108, R108, 16777216 ;  /* 0x4b8000006c6ca820 */ /* 0x000fe20000400000 */
[----:B------:R-:W-:Y:S01]  /*3fd0*/  FFMA.FTZ R10, R5, R8, -0.36067417263984680176 ;  /* 0xbeb8aa49050a7423 */ /* 0x000fe20000010008 */
        /* <DEDUP_REMOVED lines=22> */
[----:B------:R-:W-:Y:S01]  /*4140*/  FFMA.FTZ R12, R7, R12, 0.28857114911079406738 ;  /* 0x3e93bf99070c7423 */ /* 0x000fe2000001000c */
[----:B------:R-:W-:-:S02]  /*4150*/  IMAD R41, R41, 0x8, R24 ;  /* 0x0000000829297824 */ /* 0x000fc400078e0218 */
[C---:B0-----:R-:W-:Y:S01]  /*4160*/  FMUL R49, R9.reuse, R16 ;  /* 0x0000001009317220 */ /* 0x041fe20000400000 */
[C---:B------:R-:W-:Y:S01]  /*4170*/  FMUL R51, R9.reuse, R20 ;  /* 0x0000001409337220 */ /* 0x040fe20000400000 */
[C---:B------:R-:W-:Y:S01]  /*4180*/  FMUL R53, R9.reuse, R22 ;  /* 0x0000001609357220 */ /* 0x040fe20000400000 */
[----:B------:R-:W-:Y:S01]  /*4190*/  FMUL R152, R9, R26 ;  /* 0x0000001a09987220 */ /* 0x000fe20000400000 */
[----:B------:R-:W-:Y:S01]  /*41a0*/  FFMA.FTZ R10, R5, R10, 0.48089820146560668945 ;  /* 0x3ef6384a050a7423 */ /* 0x000fe2000001000a */
        /* <DEDUP_REMOVED lines=28> */
[----:B------:R-:W-:Y:S01]  /*4370*/  FFMA.FTZ R14, R7, R12, -0.36067417263984680176 ;  /* 0xbeb8aa49070e7423 */ /* 0x000fe2000001000c */
[----:B------:R-:W-:Y:S01]  /*4380*/  FFMA.FTZ R12, R5, R10, -0.72134751081466674805 ;  /* 0xbf38aa3b050c7423 */ /* 0x000fe2000001000a */
[----:B------:R-:W-:Y:S01]  /*4390*/  F2FP.BF16.F32.PACK_AB R10, R111, R184 ;  /* 0x000000b86f0a723e */ /* 0x000fe200000010ff */
[----:B------:R-:W-:Y:S01]  /*43a0*/  IMAD R70, R63, 0x2, R100 ;  /* 0x000000023f467824 */ /* 0x000fe200078e0264 */
[----:B------:R-:W-:Y:S01]  /*43b0*/  F2FP.BF16.F32.PACK_AB R8, R180, R37 ;  /* 0x00000025b408723e */ /* 0x000fe200000010ff */
[----:B------:R-:W-:Y:S01]  /*43c0*/  FMUL R12, R5, R12 ;  /* 0x0000000c050c7220 */ /* 0x000fe20000400000 */
[----:B------:R-:W-:Y:S01]  /*43d0*/  F2FP.BF16.F32.PACK_AB R9, R178, R9 ;  /* 0x00000009b209723e */ /* 0x000fe200000010ff */
[----:B------:R-:W-:Y:S01]  /*43e0*/  FFMA.FTZ R14, R7, R14, 0.48089820146560668945 ;  /* 0x3ef6384a070e7423 */ /* 0x000fe2000001000e */
[----:B------:R-:W-:Y:S01]  /*43f0*/  F2FP.BF16.F32.PACK_AB R11, R11, R182 ;  /* 0x000000b60b0b723e */ /* 0x000fe200000010ff */
[----:B------:R-:W-:Y:S01]  /*4400*/  BAR.SYNC.DEFER_BLOCKING 0x0 ;  /* 0x0000000000007b1d */ /* 0x000fe20000010000 */
[----:B------:R-:W-:Y:S01]  /*4410*/  ISETP.GE.U32.AND P0, PT, R69, 0x7f800000, PT ;  /* 0x7f8000004500780c */ /* 0x000fe20003f06070 */
[----:B------:R-:W-:Y:S01]  /*4420*/  FMUL R12, R5, R12 ;  /* 0x0000000c050c7220 */ /* 0x000fe20000400000 */
[----:B------:R-:W-:Y:S01]  /*4430*/  FFMA.FTZ R14, R7, R14, -0.72134751081466674805 ;  /* 0xbf38aa3b070e7423 */ /* 0x000fe2000001000e */
[----:B------:R-:W-:Y:S01]  /*4440*/  ISETP.GE.U32.AND P3, PT, R73, 0x7f800000, PT ;  /* 0x7f8000004900780c */ /* 0x000fe20003f66070 */
[----:B------:R-:W-:-:S02]  /*4450*/  IMAD R74, R63, 0x2, R70 ;  /* 0x000000023f4a7824 */ /* 0x000fc400078e0246 */
[----:B------:R-:W-:Y:S01]  /*4460*/  FFMA.FTZ R5, R5, 1.4426950216293334961, R12 ;  /* 0x3fb8aa3b05057823 */ /* 0x000fe2000001000c */
[----:B------:R-:W-:Y:S01]  /*4470*/  FMUL R14, R7, R14 ;  /* 0x0000000e070e7220 */ /* 0x000fe20000400000 */
[----:B------:R-:W-:Y:S01]  /*4480*/  F2FP.BF16.F32.PACK_AB R12, R168, R67 ;  /* 0x00000043a80c723e */ /* 0x000fe200000010ff */
[----:B------:R-:W-:Y:S02]  /*4490*/  IMAD R80, R63, 0x2, R74 ;  /* 0x000000023f507824 */ /* 0x000fe400078e024a */
[----:B------:R-:W-:Y:S01]  /*44a0*/  FADD R38, R6, R5 ;  /* 0x0000000506267221 */ /* 0x000fe20000000000 */
[----:B------:R-:W-:Y:S01]  /*44b0*/  FMUL R14, R7, R14 ;  /* 0x0000000e070e7220 */ /* 0x000fe20000400000 */
[----:B------:R-:W-:Y:S01]  /*44c0*/  F2FP.BF16.F32.PACK_AB R15, R15, R170 ;  /* 0x000000aa0f0f723e */ /* 0x000fe200000010ff */
[----:B------:R-:W-:Y:S01]  /*44d0*/  IMAD R102, R63, 0x2, R80 ;  /* 0x000000023f667824 */ /* 0x000fe200078e0250 */
[----:B------:R-:W-:Y:S01]  /*44e0*/  F2FP.BF16.F32.PACK_AB R16, R16, R65 ;  /* 0x000000411010723e */ /* 0x000fe200000010ff */
[----:B------:R-:W-:-:S02]  /*44f0*/  @P0 IMAD.MOV.U32 R5, RZ, RZ, 0x7f800000 ;  /* 0x7f800000ff050424 */ /* 0x000fc400078e00ff */
[----:B------:R-:W-:Y:S01]  /*4500*/  FFMA.FTZ R14, R7, 1.4426950216293334961, R14 ;  /* 0x3fb8aa3b070e7823 */ /* 0x000fe2000001000e */
[----:B------:R-:W-:Y:S01]  /*4510*/  @P3 IMAD.MOV.U32 R6, RZ, RZ, 0x7f800000 ;  /* 0x7f800000ff063424 */ /* 0x000fe200078e00ff */
[----:B------:R-:W-:Y:S01]  /*4520*/  F2FP.BF16.F32.PACK_AB R17, R17, R162 ;  /* 0x000000a21111723e */ /* 0x000fe200000010ff */
[----:B------:R-:W-:Y:S01]  /*4530*/  @P0 FFMA.FTZ R38, R69, R5, +INF ;  /* 0x7f80000045260423 */ /* 0x000fe20000010005 */
[C---:B------:R-:W-:Y:S01]  /*4540*/  LOP3.LUT P0, RZ, R4.reuse, 0x80, RZ, 0xc0, !PT ;  /* 0x0000008004ff7812 */ /* 0x040fe2000780c0ff */
[----:B------:R-:W-:Y:S02]  /*4550*/  IMAD.SHL.U32 R4, R4, 0x10, RZ ;  /* 0x0000001004047824 */ /* 0x000fe400078e00ff */
[----:B------:R-:W-:Y:S01]  /*4560*/  FADD R37, R13, R14 ;  /* 0x0000000e0d257221 */ /* 0x000fe20000000000 */
[----:B------:R-:W-:Y:S01]  /*4570*/  F2FP.BF16.F32.PACK_AB R13, R166, R39 ;  /* 0x00000027a60d723e */ /* 0x000fe200000010ff */
[----:B------:R-:W-:Y:S01]  /*4580*/  STSM.16.M88.4 [R41], R8 ;  /* 0x0000000829007844 */ /* 0x000fe20000000200 */
[----:B------:R-:W-:Y:S01]  /*4590*/  @P3 FFMA.FTZ R37, R73, R6, +INF ;  /* 0x7f80000049253423 */ /* 0x000fe20000010006 */
[----:B------:R-:W-:Y:S01]  /*45a0*/  LOP3.LUT R39, R4, 0xff0, RZ, 0xc0, !PT ;  /* 0x00000ff004277812 */ /* 0x000fe200078ec0ff */
[----:B------:R-:W-:Y:S01]  /*45b0*/  IMAD R90, R63, 0x2, R102 ;  /* 0x000000023f5a7824 */ /* 0x000fe200078e0266 */
[----:B------:R-:W-:Y:S01]  /*45c0*/  BAR.SYNC.DEFER_BLOCKING 0x0 ;  /* 0x0000000000007b1d */ /* 0x000fe20000010000 */
[----:B------:R-:W-:-:S02]  /*45d0*/  F2FP.BF16.F32.PACK_AB R14, R103, R172 ;  /* 0x000000ac670e723e */ /* 0x000fc400000010ff */
[----:B------:R-:W-:Y:S01]  /*45e0*/  F2FP.BF16.F32.PACK_AB R18, R97, R160 ;  /* 0x000000a06112723e */ /* 0x000fe200000010ff */
[----:B------:R-:W-:Y:S01]  /*45f0*/  IMAD R86, R63, 0x2, R90 ;  /* 0x000000023f567824 */ /* 0x000fe200078e025a */
[----:B------:R-:W-:Y:S02]  /*4600*/  F2FP.BF16.F32.PACK_AB R19, R19, R158 ;  /* 0x0000009e1313723e */ /* 0x000fe400000010ff */
[----:B------:R-:W-:Y:S01]  /*4610*/  F2FP.BF16.F32.PACK_AB R25, R25, R26 ;  /* 0x0000001a1919723e */ /* 0x000fe200000010ff */
[----:B------:R-:W-:Y:S01]  /*4620*/  IMAD R76, R63, 0x2, R86 ;  /* 0x000000023f4c7824 */ /* 0x000fe200078e0256 */
[----:B------:R-:W-:Y:S01]  /*4630*/  F2FP.BF16.F32.PACK_AB R24, R24, R61 ;  /* 0x0000003d1818723e */ /* 0x000fe200000010ff */
[----:B------:R-:W0:Y:S01]  /*4640*/  LDC.64 R158, c[0x0][0x228] ;  /* 0x00008a00ff9e7b82 */ /* 0x000e220000000a00 */
[----:B------:R-:W-:Y:S01]  /*4650*/  F2FP.BF16.F32.PACK_AB R26, R93, R140 ;  /* 0x0000008c5d1a723e */ /* 0x000fe200000010ff */
[----:B------:R-:W-:Y:S01]  /*4660*/  IMAD R82, R63, 0x2, R76 ;  /* 0x000000023f527824 */ /* 0x000fe200078e024c */
[----:B------:R-:W-:-:S02]  /*4670*/  F2FP.BF16.F32.PACK_AB R27, R27, R136 ;  /* 0x000000881b1b723e */ /* 0x000fc400000010ff */
[----:B------:R-:W-:Y:S01]  /*4680*/  F2FP.BF16.F32.PACK_AB R21, R21, R22 ;  /* 0x000000161515723e */ /* 0x000fe200000010ff */
[----:B------:R-:W-:Y:S01]  /*4690*/  IMAD R84, R63, 0x2, R82 ;  /* 0x000000023f547824 */ /* 0x000fe200078e0252 */
[----:B------:R-:W-:Y:S01]  /*46a0*/  F2FP.BF16.F32.PACK_AB R20, R20, R59 ;  /* 0x0000003b1414723e */ /* 0x000fe200000010ff */
[----:B------:R-:W-:Y:S01]  /*46b0*/  IMAD R59, R0, UR5, RZ ;  /* 0x00000005003b7c24 */ /* 0x000fe2000f8e02ff */
[----:B------:R-:W-:Y:S01]  /*46c0*/  F2FP.BF16.F32.PACK_AB R22, R89, R148 ;  /* 0x000000945916723e */ /* 0x000fe200000010ff */
[----:B------:R-:W-:Y:S01]  /*46d0*/  IMAD R68, R63, 0x2, R84 ;  /* 0x000000023f447824 */ /* 0x000fe200078e0254 */
[----:B------:R-:W-:Y:S01]  /*46e0*/  F2FP.BF16.F32.PACK_AB R23, R23, R142 ;  /* 0x0000008e1717723e */ /* 0x000fe200000010ff */
[----:B------:R-:W-:Y:S01]  /*46f0*/  USHF.L.U32 UR5, UR4, 0x1, URZ ;  /* 0x0000000104057899 */ /* 0x000fe2000800063f */
[----:B------:R-:W-:Y:S01]  /*4700*/  F2FP.BF16.F32.PACK_AB R34, R34, R29 ;  /* 0x0000001d2222723e */ /* 0x000fe200000010ff */
[----:B------:R-:W1:Y:S01]  /*4710*/  LDS.128 R4, [R39+UR7] ;  /* 0x0000000727047984 */ /* 0x000e620008000c00 */
[----:B------:R-:W-:Y:S01]  /*4720*/  IMAD R72, R63, 0x2, R68 ;  /* 0x000000023f487824 */ /* 0x000fe200078e0244 */
[----:B------:R-:W-:Y:S01]  /*4730*/  F2FP.BF16.F32.PACK_AB R35, R35, R28 ;  /* 0x0000001c2323723e */ /* 0x000fe200000010ff */
[----:B------:R-:W-:Y:S01]  /*4740*/  IMAD.HI R28, R59, 0x2, RZ ;  /* 0x000000023b1c7827 */ /* 0x000fe200078e02ff */
[----:B------:R-:W-:Y:S01]  /*4750*/  BAR.SYNC.DEFER_BLOCKING 0x0 ;  /* 0x0000000000007b1d */ /* 0x000fe20000010000 */
[----:B------:R-:W-:-:S02]  /*4760*/  F2FP.BF16.F32.PACK_AB R29, R47, R144 ;  /* 0x000000902f1d723e */ /* 0x000fc400000010ff */
[----:B------:R-:W-:Y:S01]  /*4770*/  IMAD R62, R63, 0x2, R72 ;  /* 0x000000023f3e7824 */ /* 0x000fe200078e0248 */
[----:B------:R-:W-:Y:S02]  /*4780*/  F2FP.BF16.F32.PACK_AB R30, R30, R43 ;  /* 0x0000002b1e1e723e */ /* 0x000fe400000010ff */
[----:B------:R-:W-:Y:S01]  /*4790*/  F2FP.BF16.F32.PACK_AB R31, R31, R130 ;  /* 0x000000821f1f723e */ /* 0x000fe200000010ff */
[----:B------:R-:W-:Y:S01]  /*47a0*/  IMAD R64, R63, 0x2, R62 ;  /* 0x000000023f407824 */ /* 0x000fe200078e023e */
[----:B------:R-:W-:Y:S02]  /*47b0*/  FSETP.NEU.AND P2, PT, R69, RZ, PT ;  /* 0x000000ff4500720b */ /* 0x000fe40003f4d000 */
[----:B------:R-:W-:Y:S01]  /*47c0*/  FSETP.NEU.AND P1, PT, R73, RZ, PT ;  /* 0x000000ff4900720b */ /* 0x000fe20003f2d000 */
[----:B------:R-:W-:-:S04]  /*47d0*/  IMAD R66, R63, 0x2, R64 ;  /* 0x000000023f427824 */ /* 0x000fc800078e0240 */
[----:B------:R-:W-:-:S04]  /*47e0*/  IMAD R60, R63, 0x2, R66 ;  /* 0x000000023f3c7824 */ /* 0x000fc800078e0242 */
[----:B------:R-:W-:-:S04]  /*47f0*/  IMAD R58, R63, 0x2, R60 ;  /* 0x000000023f3a7824 */ /* 0x000fc800078e023c */
[C---:B------:R-:W-:Y:S01]  /*4800*/  IMAD R54, R63.reuse, 0x2, R58 ;  /* 0x000000023f367824 */ /* 0x040fe200078e023a */
[----:B------:R-:W-:Y:S03]  /*4810*/  STSM.16.M88.4 [R41], R12 ;  /* 0x0000000c29007844 */ /* 0x000fe60000000200 */
[C---:B------:R-:W-:Y:S01]  /*4820*/  IMAD R56, R63.reuse, 0x2, R54 ;  /* 0x000000023f387824 */ /* 0x040fe200078e0236 */
[----:B------:R-:W-:Y:S03]  /*4830*/  BAR.SYNC.DEFER_BLOCKING 0x0 ;  /* 0x0000000000007b1d */ /* 0x000fe60000010000 */
[----:B------:R-:W-:-:S04]  /*4840*/  IMAD R52, R63, 0x2, R56 ;  /* 0x000000023f347824 */ /* 0x000fc800078e0238 */
[C---:B------:R-:W-:Y:S01]  /*4850*/  IMAD R46, R63.reuse, 0x2, R52 ;  /* 0x000000023f2e7824 */ /* 0x040fe200078e0234 */
[----:B-1----:R-:W-:Y:S02]  /*4860*/  PRMT R43, R4, 0x7632, R43 ;  /* 0x00007632042b7816 */ /* 0x002fe4000000002b */
[----:B------:R-:W-:Y:S01]  /*4870*/  PRMT R151, R6, 0x7632, R151 ;  /* 0x0000763206977816 */ /* 0x000fe20000000097 */
[----:B------:R-:W-:Y:S01]  /*4880*/  IMAD R48, R63, 0x2, R46 ;  /* 0x000000023f307824 */ /* 0x000fe200078e022e */
[----:B------:R-:W-:-:S03]  /*4890*/  PRMT R153, R7, 0x7632, R153 ;  /* 0x0000763207997816 */ /* 0x000fc60000000099 */
[----:B------:R-:W-:-:S04]  /*48a0*/  IMAD R40, R63, 0x2, R48 ;  /* 0x000000023f287824 */ /* 0x000fc800078e0230 */
[----:B------:R-:W-:-:S04]  /*48b0*/  IMAD R42, R63, 0x2, R40 ;  /* 0x000000023f2a7824 */ /* 0x000fc800078e0228 */
[C---:B------:R-:W-:Y:S01]  /*48c0*/  IMAD R44, R63.reuse, 0x2, R42 ;  /* 0x000000023f2c7824 */ /* 0x040fe200078e022a */
[----:B------:R-:W1:Y:S03]  /*48d0*/  LDS.128 R8, [R39+UR7] ;  /* 0x0000000727087984 */ /* 0x000e660008000c00 */
[C---:B------:R-:W-:Y:S01]  /*48e0*/  IMAD R50, R63.reuse, 0x2, R44 ;  /* 0x000000023f327824 */ /* 0x040fe200078e022c */
[----:B------:R-:W-:Y:S03]  /*48f0*/  BAR.SYNC.DEFER_BLOCKING 0x0 ;  /* 0x0000000000007b1d */ /* 0x000fe60000010000 */
[----:B------:R-:W-:-:S04]  /*4900*/  IMAD R104, R63, 0x2, R50 ;  /* 0x000000023f687824 */ /* 0x000fc800078e0232 */
[----:B------:R-:W-:-:S04]  /*4910*/  IMAD R106, R63, 0x2, R104 ;  /* 0x000000023f6a7824 */ /* 0x000fc800078e0268 */
        /* <DEDUP_REMOVED lines=13> */
[----:B------:R-:W2:Y:S03]  /*49f0*/  LDS.128 R12, [R39+UR7] ;  /* 0x00000007270c7984 */ /* 0x000ea60008000c00 */
[C---:B------:R-:W-:Y:S01]  /*4a00*/  IMAD R132, R63.reuse, 0x2, R122 ;  /* 0x000000023f847824 */ /* 0x040fe200078e027a */
[----:B------:R-:W-:Y:S03]  /*4a10*/  BAR.SYNC.DEFER_BLOCKING 0x0 ;  /* 0x0000000000007b1d */ /* 0x000fe60000010000 */
[----:B------:R-:W-:-:S04]  /*4a20*/  IMAD R134, R63, 0x2, R132 ;  /* 0x000000023f867824 */ /* 0x000fc800078e0284 */
[----:B------:R-:W-:-:S04]  /*4a30*/  IMAD R136, R63, 0x2, R134 ;  /* 0x000000023f887824 */ /* 0x000fc800078e0286 */
[----:B------:R-:W-:-:S04]  /*4a40*/  IMAD R140, R63, 0x2, R136 ;  /* 0x000000023f8c7824 */ /* 0x000fc800078e0288 */
[----:B------:R-:W-:-:S04]  /*4a50*/  IMAD R142, R63, 0x2, R140 ;  /* 0x000000023f8e7824 */ /* 0x000fc800078e028c */
[----:B------:R-:W-:Y:S01]  /*4a60*/  IMAD R148, R63, 0x2, R142 ;  /* 0x000000023f947824 */ /* 0x000fe200078e028e */
[----:B------:R3:W-:Y:S01]  /*4a70*/  STSM.16.M88.4 [R41], R24 ;  /* 0x0000001829007844 */ /* 0x0007e20000000200 */
[----:B------:R-:W-:Y:S01]  /*4a80*/  BAR.SYNC.DEFER_BLOCKING 0x0 ;  /* 0x0000000000007b1d */ /* 0x000fe20000010000 */
[----:B---3--:R-:W-:Y:S01]  /*4a90*/  F2FP.BF16.F32.PACK_AB R24, R57, R146 ;  /* 0x000000923918723e */ /* 0x008fe200000010ff */
[----:B------:R-:W-:Y:S01]  /*4aa0*/  IMAD R146, R63, 0x2, R148 ;  /* 0x000000023f927824 */ /* 0x000fe200078e0294 */
[----:B------:R-:W-:Y:S02]  /*4ab0*/  F2FP.BF16.F32.PACK_AB R25, R55, R156 ;  /* 0x0000009c3719723e */ /* 0x000fe400000010ff */
[----:B------:R-:W-:Y:S01]  /*4ac0*/  F2FP.BF16.F32.PACK_AB R26, R33, R138 ;  /* 0x0000008a211a723e */ /* 0x000fe200000010ff */
[----:B------:R-:W-:Y:S01]  /*4ad0*/  IMAD R156, R63, 0x2, R146 ;  /* 0x000000023f9c7824 */ /* 0x000fe200078e0292 */
[----:B------:R-:W-:Y:S01]  /*4ae0*/  F2FP.BF16.F32.PACK_AB R27, R32, R45 ;  /* 0x0000002d201b723e */ /* 0x000fe200000010ff */
[----:B------:R-:W-:Y:S01]  /*4af0*/  IMAD.SHL.U32 R45, R59, 0x2, RZ ;  /* 0x000000023b2d7824 */ /* 0x000fe200078e00ff */
[----:B------:R-:W-:Y:S01]  /*4b00*/  F2FP.BF16.F32.PACK_AB R32, R53, R154 ;  /* 0x0000009a3520723e */ /* 0x000fe200000010ff */
[----:B------:R-:W-:Y:S01]  /*4b10*/  IMAD R154, R63, 0x2, R156 ;  /* 0x000000023f9a7824 */ /* 0x000fe200078e029c */
[----:B------:R-:W-:Y:S01]  /*4b20*/  F2FP.BF16.F32.PACK_AB R33, R51, R152 ;  /* 0x000000983321723e */ /* 0x000fe200000010ff */
[----:B------:R-:W3:Y:S01]  /*4b30*/  LDS.128 R16, [R39+UR7] ;  /* 0x0000000727107984 */ /* 0x000ee20008000c00 */
[----:B------:R-:W-:Y:S01]  /*4b40*/  BAR.SYNC.DEFER_BLOCKING 0x0 ;  /* 0x0000000000007b1d */ /* 0x000fe20000010000 */
[----:B0-----:R-:W-:Y:S01]  /*4b50*/  IADD3 R45, P3, P4, R45, UR5, R158 ;  /* 0x000000052d2d7c10 */ /* 0x001fe2000fc7e09e */
[----:B------:R-:W-:Y:S01]  /*4b60*/  UIMAD.WIDE UR4, UR4, 0x2, URZ ;  /* 0x00000002040478a5 */ /* 0x000fe2000f8e023f */
[----:B------:R-:W-:-:S02]  /*4b70*/  IMAD R152, R63, 0x2, R154 ;  /* 0x000000023f987824 */ /* 0x000fc400078e029a */
[-C--:B------:R-:W-:Y:S02]  /*4b80*/  LEA R144, P5, R94, R45.reuse, 0x1 ;  /* 0x0000002d5e907211 */ /* 0x080fe400078a08ff */
[----:B------:R-:W-:Y:S01]  /*4b90*/  IMAD R158, R63, 0x2, R152 ;  /* 0x000000023f9e7824 */ /* 0x000fe200078e0298 */
[----:B------:R-:W-:Y:S01]  /*4ba0*/  IADD3.X R89, R28, UR5, R159, P3, P4 ;  /* 0x000000051c597c10 */ /* 0x000fe20009fe849f */
[----:B------:R-:W-:Y:S01]  /*4bb0*/  ULDC UR4, c[0x0][0x27c] ;  /* 0x00009f0000047ab9 */ /* 0x000fe20000000800 */
[----:B------:R-:W-:Y:S01]  /*4bc0*/  F2FP.BF16.F32.PACK_AB R28, R49, R150 ;  /* 0x00000096311c723e */ /* 0x000fe200000010ff */
[C---:B------:R-:W-:Y:S01]  /*4bd0*/  IMAD R150, R63.reuse, 0x2, R158 ;  /* 0x000000023f967824 */ /* 0x040fe200078e029e */
[-C--:B------:R-:W-:Y:S01]  /*4be0*/  LEA R130, P3, R98, R45.reuse, 0x1 ;  /* 0x0000002d62827211 */ /* 0x080fe200078608ff */
[----:B------:R-:W-:Y:S01]  /*4bf0*/  UIMAD UR4, UR6, UR4, URZ ;  /* 0x00000004060472a4 */ /* 0x000fe2000f8e023f */
[----:B------:R-:W-:Y:S01]  /*4c00*/  LEA R138, P4, R96, R45, 0x1 ;  /* 0x0000002d608a7211 */ /* 0x000fe200078808ff */
[C---:B------:R-:W-:Y:S01]  /*4c10*/  IMAD R160, R63.reuse, 0x2, R150 ;  /* 0x000000023fa07824 */ /* 0x040fe200078e0296 */
[-C--:B------:R-:W-:Y:S01]  /*4c20*/  LEA.HI.X.SX32 R131, R98, R89.reuse, 0x1, P3 ;  /* 0x0000005962837211 */ /* 0x080fe200018f0eff */
[----:B------:R-:W-:Y:S01]  /*4c30*/  USHF.L.U32 UR6, UR4, 0x2, URZ ;  /* 0x0000000204067899 */ /* 0x000fe2000800063f */
[-C--:B------:R-:W-:Y:S01]  /*4c40*/  LEA.HI.X.SX32 R145, R94, R89.reuse, 0x1, P5 ;  /* 0x000000595e917211 */ /* 0x080fe200028f0eff */
[C---:B------:R-:W-:Y:S01]  /*4c50*/  IMAD R162, R63.reuse, 0x2, R160 ;  /* 0x000000023fa27824 */ /* 0x040fe200078e02a0 */
[----:B------:R-:W-:Y:S01]  /*4c60*/  LEA.HI.X.SX32 R139, R96, R89, 0x1, P4 ;  /* 0x00000059608b7211 */ /* 0x000fe200020f0eff */
[----:B------:R-:W-:Y:S01]  /*4c70*/  UIMAD.WIDE UR4, UR4, 0x4, URZ ;  /* 0x00000004040478a5 */ /* 0x000fe2000f8e023f */
[-C--:B------:R-:W-:Y:S01]  /*4c80*/  LEA R94, P3, R78, R45.reuse, 0x1 ;  /* 0x0000002d4e5e7211 */ /* 0x080fe200078608ff */
[C---:B------:R-:W-:Y:S01]  /*4c90*/  IMAD R164, R63.reuse, 0x2, R162 ;  /* 0x000000023fa47824 */ /* 0x040fe200078e02a2 */
[----:B------:R-:W-:Y:S01]  /*4ca0*/  STSM.16.M88.4 [R41], R20 ;  /* 0x0000001429007844 */ /* 0x000fe20000000200 */
[----:B------:R-:W-:Y:S01]  /*4cb0*/  BAR.SYNC.DEFER_BLOCKING 0x0 ;  /* 0x0000000000007b1d */ /* 0x000fe20000010000 */
[-C--:B------:R-:W-:Y:S01]  /*4cc0*/  LEA R96, P4, R92, R45.reuse, 0x1 ;  /* 0x0000002d5c607211 */ /* 0x080fe200078808ff */
[----:B------:R-:W-:Y:S01]  /*4cd0*/  IMAD R166, R63, 0x2, R164 ;  /* 0x000000023fa67824 */ /* 0x000fe200078e02a4 */
[----:B------:R-:W-:-:S02]  /*4ce0*/  LEA R98, P5, R100, R45, 0x1 ;  /* 0x0000002d64627211 */ /* 0x000fc400078a08ff */
[-C--:B------:R-:W-:Y:S01]  /*4cf0*/  LEA.HI.X.SX32 R95, R78, R89.reuse, 0x1, P3 ;  /* 0x000000594e5f7211 */ /* 0x080fe200018f0eff */
[----:B------:R-:W-:Y:S01]  /*4d00*/  IMAD R168, R63, 0x2, R166 ;  /* 0x000000023fa87824 */ /* 0x000fe200078e02a6 */
[-C--:B------:R-:W-:Y:S02]  /*4d10*/  LEA.HI.X.SX32 R97, R92, R89.reuse, 0x1, P4 ;  /* 0x000000595c617211 */ /* 0x080fe400020f0eff */
[----:B------:R-:W-:Y:S01]  /*4d20*/  PRMT R49, R5, 0x7632, R49 ;  /* 0x0000763205317816 */ /* 0x000fe20000000031 */
[C---:B------:R-:W-:Y:S01]  /*4d30*/  IMAD R170, R63.reuse, 0x2, R168 ;  /* 0x000000023faa7824 */ /* 0x040fe200078e02a8 */
[----:B------:R-:W-:Y:S02]  /*4d40*/  LEA.HI.X.SX32 R99, R100, R89, 0x1, P5 ;  /* 0x0000005964637211 */ /* 0x000fe400028f0eff */
[----:B------:R-:W-:Y:S01]  /*4d50*/  LEA R78, P5, R102, R45, 0x1 ;  /* 0x0000002d664e7211 */ /* 0x000fe200078a08ff */
[----:B------:R-:W-:-:S03]  /*4d60*/  IMAD R172, R63, 0x2, R170 ;  /* 0x000000023fac7824 */ /* 0x000fc600078e02aa */
[----:B------:R-:W-:Y:S01]  /*4d70*/  LEA.HI.X.SX32 R79, R102, R89, 0x1, P5 ;  /* 0x00000059664f7211 */ /* 0x000fe200028f0eff */
[----:B------:R-:W-:Y:S01]  /*4d80*/  IMAD R174, R63, 0x2, R172 ;  /* 0x000000023fae7824 */ /* 0x000fe200078e02ac */
[----:B------:R-:W0:Y:S01]  /*4d90*/  LDS.128 R20, [R39+UR7] ;  /* 0x0000000727147984 */ /* 0x000e220008000c00 */
[----:B------:R-:W-:Y:S06]  /*4da0*/  BAR.SYNC.DEFER_BLOCKING 0x0 ;  /* 0x0000000000007b1d */ /* 0x000fec0000010000 */
[----:B------:R-:W-:Y:S02]  /*4db0*/  STSM.16.M88.4 [R41], R24 ;  /* 0x0000001829007844 */ /* 0x000fe40000000200 */
[----:B------:R-:W-:Y:S06]  /*4dc0*/  BAR.SYNC.DEFER_BLOCKING 0x0 ;  /* 0x0000000000007b1d */ /* 0x000fec0000010000 */
[----:B------:R-:W4:Y:S02]  /*4dd0*/  LDS.128 R24, [R39+UR7] ;  /* 0x0000000727187984 */ /* 0x000f240008000c00 */
[----:B------:R-:W-:Y:S06]  /*4de0*/  BAR.SYNC.DEFER_BLOCKING 0x0 ;  /* 0x0000000000007b1d */ /* 0x000fec0000010000 */
[----:B------:R-:W-:Y:S02]  /*4df0*/  STSM.16.M88.4 [R41], R32 ;  /* 0x0000002029007844 */ /* 0x000fe40000000200 */
[----:B------:R-:W-:Y:S06]  /*4e00*/  BAR.SYNC.DEFER_BLOCKING 0x0 ;  /* 0x0000000000007b1d */ /* 0x000fec0000010000 */
[----:B------:R-:W5:Y:S02]  /*4e10*/  LDS.128 R32, [R39+UR7] ;  /* 0x0000000727207984 */ /* 0x000f640008000c00 */
[----:B------:R-:W-:Y:S06]  /*4e20*/  BAR.SYNC.DEFER_BLOCKING 0x0 ;  /* 0x0000000000007b1d */ /* 0x000fec0000010000 */
[----:B------:R1:W-:Y:S02]  /*4e30*/  STSM.16.M88.4 [R41], R28 ;  /* 0x0000001c29007844 */ /* 0x0003e40000000200 */
[----:B------:R-:W-:Y:S01]  /*4e40*/  BAR.SYNC.DEFER_BLOCKING 0x0 ;  /* 0x0000000000007b1d */ /* 0x000fe20000010000 */
[----:B-1----:R-:W-:-:S02]  /*4e50*/  LEA R28, P4, R74, R45, 0x1 ;  /* 0x0000002d4a1c7211 */ /* 0x002fc400078808ff */
[----:B------:R-:W-:Y:S02]  /*4e60*/  LEA R30, P6, R80, R45, 0x1 ;  /* 0x0000002d501e7211 */ /* 0x000fe400078c08ff */
[-C--:B------:R-:W-:Y:S02]  /*4e70*/  LEA.HI.X.SX32 R29, R74, R89.reuse, 0x1, P4 ;  /* 0x000000594a1d7211 */ /* 0x080fe400020f0eff */
[----:B------:R-:W-:Y:S02]  /*4e80*/  LEA.HI.X.SX32 R31, R80, R89, 0x1, P6 ;  /* 0x00000059501f7211 */ /* 0x000fe400030f0eff */
[-C--:B------:R-:W-:Y:S02]  /*4e90*/  LEA R74, P6, R76, R45.reuse, 0x1 ;  /* 0x0000002d4c4a7211 */ /* 0x080fe400078c08ff */
[----:B------:R-:W-:Y:S01]  /*4ea0*/  LEA R80, P5, R82, R45, 0x1 ;  /* 0x0000002d52507211 */ /* 0x000fe200078a08ff */
[----:B------:R1:W-:Y:S01]  /*4eb0*/  STG.E.U16 desc[UR40][R130.64], R4 ;  /* 0x0000000482007986 */ /* 0x0003e2000c101528 */
[----:B------:R-:W-:-:S02]  /*4ec0*/  LEA.HI.X.SX32 R75, R76, R89, 0x1, P6 ;  /* 0x000000594c4b7211 */ /* 0x000fc400030f0eff */
[----:B------:R-:W-:Y:S01]  /*4ed0*/  LEA R76, P6, R72, R45, 0x1 ;  /* 0x0000002d484c7211 */ /* 0x000fe200078c08ff */
[----:B------:R2:W-:Y:S01]  /*4ee0*/  STG.E.U16 desc[UR40][R138.64], R5 ;  /* 0x000000058a007986 */ /* 0x0005e2000c101528 */
[----:B------:R-:W-:Y:S02]  /*4ef0*/  LEA.HI.X.SX32 R81, R82, R89, 0x1, P5 ;  /* 0x0000005952517211 */ /* 0x000fe400028f0eff */
[----:B------:R-:W-:Y:S01]  /*4f00*/  LEA R82, P5, R62, R45, 0x1 ;  /* 0x0000002d3e527211 */ /* 0x000fe200078a08ff */
[----:B------:R3:W-:Y:S01]  /*4f10*/  STG.E.U16 desc[UR40][R144.64], R6 ;  /* 0x0000000690007986 */ /* 0x0007e2000c101528 */
[----:B------:R-:W-:Y:S02]  /*4f20*/  LEA.HI.X.SX32 R77, R72, R89, 0x1, P6 ;  /* 0x00000059484d7211 */ /* 0x000fe400030f0eff */
[-C--:B------:R-:W-:Y:S01]  /*4f30*/  LEA R72, P6, R60, R45.reuse, 0x1 ;  /* 0x0000002d3c487211 */ /* 0x080fe200078c08ff */
[----:B------:R0:W-:Y:S01]  /*4f40*/  STG.E.U16 desc[UR40][R94.64], R7 ;  /* 0x000000075e007986 */ /* 0x0001e2000c101528 */
[----:B-1----:R-:W-:-:S02]  /*4f50*/  LEA R4, P3, R70, R45, 0x1 ;  /* 0x0000002d46047211 */ /* 0x002fc400078608ff */
[-C--:B------:R-:W-:Y:S01]  /*4f60*/  LEA.HI.X.SX32 R83, R62, R89.reuse, 0x1, P5 ;  /* 0x000000593e537211 */ /* 0x080fe200028f0eff */
[----:B------:R-:W-:Y:S01]  /*4f70*/  STG.E.U16 desc[UR40][R96.64], R43 ;  /* 0x0000002b60007986 */ /* 0x000fe2000c101528 */
[----:B--2---:R-:W-:Y:S02]  /*4f80*/  LEA.HI.X.SX32 R5, R70, R89, 0x1, P3 ;  /* 0x0000005946057211 */ /* 0x004fe400018f0eff */
[-C--:B------:R-:W-:Y:S01]  /*4f90*/  LEA R70, P3, R90, R45.reuse, 0x1 ;  /* 0x0000002d5a467211 */ /* 0x080fe200078608ff */
[----:B------:R-:W-:Y:S01]  /*4fa0*/  STG.E.U16 desc[UR40][R98.64], R49 ;  /* 0x0000003162007986 */ /* 0x000fe2000c101528 */
[----:B---3--:R-:W-:Y:S02]  /*4fb0*/  LEA R6, P4, R86, R45, 0x1 ;  /* 0x0000002d56067211 */ /* 0x008fe400078808ff */
[----:B------:R-:W-:Y:S01]  /*4fc0*/  LEA.HI.X.SX32 R71, R90, R89, 0x1, P3 ;  /* 0x000000595a477211 */ /* 0x000fe200018f0eff */
[----:B------:R1:W-:Y:S01]  /*4fd0*/  STG.E.U16 desc[UR40][R4.64], R151 ;  /* 0x0000009704007986 */ /* 0x0003e2000c101528 */
[----:B------:R-:W-:-:S02]  /*4fe0*/  LEA R90, P3, R84, R45, 0x1 ;  /* 0x0000002d545a7211 */ /* 0x000fc400078608ff */
[----:B0-----:R-:W-:Y:S01]  /*4ff0*/  LEA.HI.X.SX32 R7, R86, R89, 0x1, P4 ;  /* 0x0000005956077211 */ /* 0x001fe200020f0eff */
[----:B------:R0:W-:Y:S01]  /*5000*/  STG.E.U16 desc[UR40][R28.64], R153 ;  /* 0x000000991c007986 */ /* 0x0001e2000c101528 */
[----:B------:R-:W-:Y:S02]  /*5010*/  LEA R86, P4, R68, R45, 0x1 ;  /* 0x0000002d44567211 */ /* 0x000fe400078808ff */
[----:B------:R-:W-:Y:S01]  /*5020*/  LEA.HI.X.SX32 R91, R84, R89, 0x1, P3 ;  /* 0x00000059545b7211 */ /* 0x000fe200018f0eff */
[----:B------:R2:W-:Y:S01]  /*5030*/  STG.E.U16 desc[UR40][R30.64], R8 ;  /* 0x000000081e007986 */ /* 0x0005e2000c101528 */
[----:B------:R-:W-:Y:S02]  /*5040*/  LEA R84, P3, R64, R45, 0x1 ;  /* 0x0000002d40547211 */ /* 0x000fe400078608ff */
[----:B------:R-:W-:Y:S01]  /*5050*/  LEA.HI.X.SX32 R87, R68, R89, 0x1, P4 ;  /* 0x0000005944577211 */ /* 0x000fe200020f0eff */
[----:B------:R-:W-:Y:S01]  /*5060*/  STG.E.U16 desc[UR40][R78.64], R9 ;  /* 0x000000094e007986 */ /* 0x000fe2000c101528 */
[----:B-1----:R-:W-:-:S02]  /*5070*/  PRMT R5, R8, 0x7632, R5 ;  /* 0x0000763208057816 */ /* 0x002fc40000000005 */
[-C--:B------:R-:W-:Y:S01]  /*5080*/  LEA R68, P4, R66, R45.reuse, 0x1 ;  /* 0x0000002d42447211 */ /* 0x080fe200078808ff */
[----:B------:R1:W-:Y:S01]  /*5090*/  STG.E.U16 desc[UR40][R70.64], R10 ;  /* 0x0000000a46007986 */ /* 0x0003e2000c101528 */
[----:B0-----:R-:W-:Y:S02]  /*50a0*/  PRMT R29, R9, 0x7632, R29 ;  /* 0x00007632091d7816 */ /* 0x001fe4000000001d */
[----:B------:R-:W-:Y:S01]  /*50b0*/  LEA R62, P5, R58, R45, 0x1 ;  /* 0x0000002d3a3e7211 */ /* 0x000fe200078a08ff */
[----:B------:R0:W-:Y:S01]  /*50c0*/  STG.E.U16 desc[UR40][R6.64], R11 ;  /* 0x0000000b06007986 */ /* 0x0001e2000c101528 */
[----:B--2---:R-:W-:Y:S02]  /*50d0*/  PRMT R31, R10, 0x7632, R31 ;  /* 0x000076320a1f7816 */ /* 0x004fe4000000001f */
[----:B------:R-:W-:Y:S01]  /*50e0*/  LEA.HI.X.SX32 R85, R64, R89, 0x1, P3 ;  /* 0x0000005940557211 */ /* 0x000fe200018f0eff */
[----:B------:R2:W-:Y:S01]  /*50f0*/  STG.E.U16 desc[UR40][R74.64], R5 ;  /* 0x000000054a007986 */ /* 0x0005e2000c101528 */
[----:B------:R-:W-:-:S02]  /*5100*/  LEA R64, P3, R54, R45, 0x1 ;  /* 0x0000002d36407211 */ /* 0x000fc400078608ff */
[----:B------:R-:W-:Y:S01]  /*5110*/  LEA.HI.X.SX32 R69, R66, R89, 0x1, P4 ;  /* 0x0000005942457211 */ /* 0x000fe200020f0eff */
[----:B------:R-:W-:Y:S01]  /*5120*/  STG.E.U16 desc[UR40][R80.64], R29 ;  /* 0x0000001d50007986 */ /* 0x000fe2000c101528 */
[----:B-1----:R-:W-:Y:S02]  /*5130*/  PRMT R71, R11, 0x7632, R71 ;  /* 0x000076320b477816 */ /* 0x002fe40000000047 */
[----:B------:R-:W-:Y:S01]  /*5140*/  LEA R66, P4, R56, R45, 0x1 ;  /* 0x0000002d38427211 */ /* 0x000fe200078808ff */
[----:B------:R-:W-:Y:S01]  /*5150*/  STG.E.U16 desc[UR40][R90.64], R31 ;  /* 0x0000001f5a007986 */ /* 0x000fe2000c101528 */
[----:B------:R-:W-:Y:S02]  /*5160*/  LEA.HI.X.SX32 R73, R60, R89, 0x1, P6 ;  /* 0x000000593c497211 */ /* 0x000fe400030f0eff */
[----:B------:R-:W-:Y:S01]  /*5170*/  LEA R60, P6, R52, R45, 0x1 ;  /* 0x0000002d343c7211 */ /* 0x000fe200078c08ff */
[----:B------:R-:W-:Y:S01]  /*5180*/  STG.E.U16 desc[UR40][R86.64], R71 ;  /* 0x0000004756007986 */ /* 0x000fe2000c101528 */
[----:B------:R-:W-:-:S02]  /*5190*/  LEA.HI.X.SX32 R63, R58, R89, 0x1, P5 ;  /* 0x000000593a3f7211 */ /* 0x000fc400028f0eff */
[----:B------:R-:W-:Y:S01]  /*51a0*/  PRMT R4, R12, 0x7632, R4 ;  /* 0x000076320c047816 */ /* 0x000fe20000000004 */
[----:B------:R-:W-:Y:S01]  /*51b0*/  STG.E.U16 desc[UR40][R76.64], R12 ;  /* 0x0000000c4c007986 */ /* 0x000fe2000c101528 */
[----:B------:R-:W-:Y:S02]  /*51c0*/  LEA R58, P5, R46, R45, 0x1 ;  /* 0x0000002d2e3a7211 */ /* 0x000fe400078a08ff */
[----:B------:R-:W-:Y:S01]  /*51d0*/  LEA.HI.X.SX32 R65, R54, R89, 0x1, P3 ;  /* 0x0000005936417211 */ /* 0x000fe200018f0eff */
[----:B------:R-:W-:Y:S01]  /*51e0*/  STG.E.U16 desc[UR40][R82.64], R13 ;  /* 0x0000000d52007986 */ /* 0x000fe2000c101528 */
[----:B0-----:R-:W-:Y:S02]  /*51f0*/  PRMT R7, R13, 0x7632, R7 ;  /* 0x000076320d077816 */ /* 0x001fe40000000007 */
        /* <DEDUP_REMOVED lines=8> */
[----:B------:R-:W-:Y:S02]  /*5280*/  PRMT R6, R15, 0x7632, R6 ;  /* 0x000076320f067816 */ /* 0x000fe40000000006 */
[----:B------:R-:W-:Y:S01]  /*5290*/  LEA R52, P6, R42, R45, 0x1 ;  /* 0x0000002d2a347211 */ /* 0x000fe200078c08ff */
[----:B------:R-:W-:Y:S01]  /*52a0*/  STG.E.U16 desc[UR40][R62.64], R7 ;  /* 0x000000073e007986 */ /* 0x000fe2000c101528 */
[----:B------:R-:W-:-:S02]  /*52b0*/  LEA.HI.X.SX32 R59, R46, R89, 0x1, P5 ;  /* 0x000000592e3b7211 */ /* 0x000fc400028f0eff */
[-C--:B------:R-:W-:Y:S01]  /*52c0*/  LEA.HI.X.SX32 R55, R48, R89.reuse, 0x1, P3 ;  /* 0x0000005930377211 */ /* 0x080fe200018f0eff */
[----:B------:R0:W-:Y:S01]  /*52d0*/  STG.E.U16 desc[UR40][R64.64], R8 ;  /* 0x0000000840007986 */ /* 0x0001e2000c101528 */
[-C--:B------:R-:W-:Y:S02]  /*52e0*/  LEA.HI.X.SX32 R57, R40, R89.reuse, 0x1, P4 ;  /* 0x0000005928397211 */ /* 0x080fe400020f0eff */
[----:B------:R-:W-:Y:S01]  /*52f0*/  LEA.HI.X.SX32 R53, R42, R89, 0x1, P6 ;  /* 0x000000592a357211 */ /* 0x000fe200030f0eff */
[----:B------:R-:W-:Y:S01]  /*5300*/  STG.E.U16 desc[UR40][R66.64], R6 ;  /* 0x0000000642007986 */ /* 0x000fe2000c101528 */
[----:B--2---:R-:W-:Y:S02]  /*5310*/  PRMT R5, R16, 0x7632, R5 ;  /* 0x0000763210057816 */ /* 0x004fe40000000005 */
[-C--:B------:R-:W-:Y:S01]  /*5320*/  LEA R46, P5, R44, R45.reuse, 0x1 ;  /* 0x0000002d2c2e7211 */ /* 0x080fe200078a08ff */
[----:B------:R-:W-:Y:S01]  /*5330*/  STG.E.U16 desc[UR40][R60.64], R16 ;  /* 0x000000103c007986 */ /* 0x000fe2000c101528 */
[----:B------:R-:W-:-:S02]  /*5340*/  LEA R48, P3, R50, R45, 0x1 ;  /* 0x0000002d32307211 */ /* 0x000fc400078608ff */
[-C--:B------:R-:W-:Y:S01]  /*5350*/  LEA R40, P4, R104, R45.reuse, 0x1 ;  /* 0x0000002d68287211 */ /* 0x080fe200078808ff */
[----:B------:R-:W-:Y:S01]  /*5360*/  STG.E.U16 desc[UR40][R58.64], R17 ;  /* 0x000000113a007986 */ /* 0x000fe2000c101528 */
[----:B------:R-:W-:Y:S02]  /*5370*/  LEA R42, P6, R106, R45, 0x1 ;  /* 0x0000002d6a2a7211 */ /* 0x000fe400078c08ff */
[----:B------:R-:W-:Y:S01]  /*5380*/  LEA.HI.X.SX32 R47, R44, R89, 0x1, P5 ;  /* 0x000000592c2f7211 */ /* 0x000fe200028f0eff */
[----:B------:R-:W-:Y:S01]  /*5390*/  STG.E.U16 desc[UR40][R54.64], R18 ;  /* 0x0000001236007986 */ /* 0x000fe2000c101528 */
[----:B------:R-:W-:Y:S02]  /*53a0*/  LEA R92, P5, R108, R45, 0x1 ;  /* 0x0000002d6c5c7211 */ /* 0x000fe400078a08ff */
[----:B------:R-:W-:Y:S01]  /*53b0*/  LEA.HI.X.SX32 R49, R50, R89, 0x1, P3 ;  /* 0x0000005932317211 */ /* 0x000fe200018f0eff */
[----:B------:R-:W-:Y:S01]  /*53c0*/  STG.E.U16 desc[UR40][R56.64], R19 ;  /* 0x0000001338007986 */ /* 0x000fe2000c101528 */
[----:B------:R-:W-:-:S02]  /*53d0*/  LEA R50, P3, R110, R45, 0x1 ;  /* 0x0000002d6e327211 */ /* 0x000fc400078608ff */
[----:B------:R-:W-:Y:S01]  /*53e0*/  LEA.HI.X.SX32 R41, R104, R89, 0x1, P4 ;  /* 0x0000005968297211 */ /* 0x000fe200020f0eff */
[----:B------:R-:W-:Y:S01]  /*53f0*/  STG.E.U16 desc[UR40][R52.64], R5 ;  /* 0x0000000534007986 */ /* 0x000fe2000c101528 */
[----:B------:R-:W-:Y:S02]  /*5400*/  LEA R94, P4, R112, R45, 0x1 ;  /* 0x0000002d705e7211 */ /* 0x000fe400078808ff */
[----:B------:R-:W-:Y:S01]  /*5410*/  LEA.HI.X.SX32 R43, R106, R89, 0x1, P6 ;  /* 0x000000596a2b7211 */ /* 0x000fe200030f0eff */
[----:B------:R-:W1:Y:S01]  /*5420*/  LDS.128 R4, [R39+UR7] ;  /* 0x0000000727047984 */ /* 0x000e620008000c00 */
[----:B------:R-:W-:Y:S02]  /*5430*/  LEA R96, P6, R116, R45, 0x1 ;  /* 0x0000002d74607211 */ /* 0x000fe400078c08ff */
[----:B------:R-:W-:Y:S02]  /*5440*/  LEA.HI.X.SX32 R93, R108, R89, 0x1, P5 ;  /* 0x000000596c5d7211 */ /* 0x000fe400028f0eff */
[----:B------:R-:W-:-:S02]  /*5450*/  LEA R98, P5, R124, R45, 0x1 ;  /* 0x0000002d7c627211 */ /* 0x000fc400078a08ff */
[----:B------:R-:W-:Y:S02]  /*5460*/  LEA.HI.X.SX32 R51, R110, R89, 0x1, P3 ;  /* 0x000000596e337211 */ /* 0x000fe400018f0eff */
[----:B------:R-:W-:Y:S02]  /*5470*/  LEA R100, P3, R128, R45, 0x1 ;  /* 0x0000002d80647211 */ /* 0x000fe400078608ff */
[----:B------:R-:W-:Y:S02]  /*5480*/  LEA.HI.X.SX32 R95, R112, R89, 0x1, P4 ;  /* 0x00000059705f7211 */ /* 0x000fe400020f0eff */
[----:B------:R-:W-:Y:S02]  /*5490*/  LEA R104, P4, R126, R45, 0x1 ;  /* 0x0000002d7e687211 */ /* 0x000fe400078808ff */
[----:B------:R-:W-:Y:S02]  /*54a0*/  PRMT R9, R17, 0x7632, R9 ;  /* 0x0000763211097816 */ /* 0x000fe40000000009 */
[----:B------:R-:W-:-:S02]  /*54b0*/  LEA.HI.X.SX32 R97, R116, R89, 0x1, P6 ;  /* 0x0000005974617211 */ /* 0x000fc400030f0eff */
[----:B------:R-:W-:Y:S01]  /*54c0*/  PRMT R10, R18, 0x7632, R10 ;  /* 0x00007632120a7816 */ /* 0x000fe2000000000a */
[----:B------:R-:W-:Y:S01]  /*54d0*/  STG.E.U16 desc[UR40][R46.64], R9 ;  /* 0x000000092e007986 */ /* 0x000fe2000c101528 */
[----:B------:R-:W-:Y:S02]  /*54e0*/  LEA R112, P6, R120, R45, 0x1 ;  /* 0x0000002d78707211 */ /* 0x000fe400078c08ff */
[----:B------:R-:W-:Y:S01]  /*54f0*/  LEA.HI.X.SX32 R99, R124, R89, 0x1, P5 ;  /* 0x000000597c637211 */ /* 0x000fe200028f0eff */
[----:B------:R2:W-:Y:S01]  /*5500*/  STG.E.U16 desc[UR40][R48.64], R10 ;  /* 0x0000000a30007986 */ /* 0x0005e2000c101528 */
[----:B------:R-:W-:Y:S02]  /*5510*/  PRMT R11, R19, 0x7632, R11 ;  /* 0x00007632130b7816 */ /* 0x000fe4000000000b */
        /* <DEDUP_REMOVED lines=8> */
[----:B------:R-:W-:Y:S01]  /*55a0*/  STG.E.U16 desc[UR40][R92.64], R21 ;  /* 0x000000155c007986 */ /* 0x000fe2000c101528 */
[----:B------:R-:W-:Y:S02]  /*55b0*/  LEA R108, P6, R132, R45, 0x1 ;  /* 0x0000002d846c7211 */ /* 0x000fe400078c08ff */
[----:B------:R-:W-:Y:S01]  /*55c0*/  LEA.HI.X.SX32 R103, R118, R89, 0x1, P5 ;  /* 0x0000005976677211 */ /* 0x000fe200028f0eff */
[----:B------:R-:W-:Y:S01]  /*55d0*/  STG.E.U16 desc[UR40][R50.64], R22 ;  /* 0x0000001632007986 */ /* 0x000fe2000c101528 */
[----:B0-----:R-:W-:-:S02]  /*55e0*/  PRMT R8, R20, 0x7632, R8 ;  /* 0x0000763214087816 */ /* 0x001fc40000000008 */
[----:B------:R-:W-:Y:S01]  /*55f0*/  LEA R110, P5, R134, R45, 0x1 ;  /* 0x0000002d866e7211 */ /* 0x000fe200078a08ff */
[----:B------:R-:W-:Y:S01]  /*5600*/  STG.E.U16 desc[UR40][R94.64], R23 ;  /* 0x000000175e007986 */ /* 0x000fe2000c101528 */
[----:B------:R-:W-:Y:S02]  /*5610*/  LEA.HI.X.SX32 R117, R114, R89, 0x1, P3 ;  /* 0x0000005972757211 */ /* 0x000fe400018f0eff */
[----:B--2---:R-:W-:Y:S01]  /*5620*/  PRMT R49, R21, 0x7632, R49 ;  /* 0x0000763215317816 */ /* 0x004fe20000000031 */
[----:B------:R0:W-:Y:S01]  /*5630*/  STG.E.U16 desc[UR40][R96.64], R8 ;  /* 0x0000000860007986 */ /* 0x0001e2000c101528 */
[----:B------:R-:W-:Y:S02]  /*5640*/  LEA R114, P3, R136, R45, 0x1 ;  /* 0x0000002d88727211 */ /* 0x000fe400078608ff */
[----:B------:R-:W-:Y:S01]  /*5650*/  LEA.HI.X.SX32 R107, R122, R89, 0x1, P4 ;  /* 0x000000597a6b7211 */ /* 0x000fe200020f0eff */
[----:B------:R-:W-:Y:S01]  /*5660*/  STG.E.U16 desc[UR40][R98.64], R49 ;  /* 0x0000003162007986 */ /* 0x000fe2000c101528 */
[----:B------:R-:W-:-:S02]  /*5670*/  PRMT R12, R22, 0x7632, R12 ;  /* 0x00007632160c7816 */ /* 0x000fc4000000000c */
[----:B------:R-:W-:Y:S02]  /*5680*/  LEA R118, P4, R140, R45, 0x1 ;  /* 0x0000002d8c767211 */ /* 0x000fe400078808ff */
[----:B------:R-:W-:Y:S01]  /*5690*/  PRMT R13, R23, 0x7632, R13 ;  /* 0x00007632170d7816 */ /* 0x000fe2000000000d */
[----:B------:R-:W-:Y:S01]  /*56a0*/  STG.E.U16 desc[UR40][R100.64], R12 ;  /* 0x0000000c64007986 */ /* 0x000fe2000c101528 */
[----:B------:R-:W-:Y:S01]  /*56b0*/  LEA.HI.X.SX32 R109, R132, R89, 0x1, P6 ;  /* 0x00000059846d7211 */ /* 0x000fe200030f0eff */
[----:B0-----:R-:W0:Y:S01]  /*56c0*/  LDC.64 R8, c[0x0][0x230] ;  /* 0x00008c00ff087b82 */ /* 0x001e220000000a00 */
[----:B------:R-:W-:Y:S01]  /*56d0*/  LEA R120, P6, R142, R45, 0x1 ;  /* 0x0000002d8e787211 */ /* 0x000fe200078c08ff */
[----:B------:R-:W-:Y:S01]  /*56e0*/  STG.E.U16 desc[UR40][R104.64], R13 ;  /* 0x0000000d68007986 */ /* 0x000fe2000c101528 */
[----:B------:R-:W-:Y:S02]  /*56f0*/  LEA.HI.X.SX32 R111, R134, R89, 0x1, P5 ;  /* 0x00000059866f7211 */ /* 0x000fe400028f0eff */
[----:B------:R-:W-:Y:S01]  /*5700*/  LEA R122, P5, R148, R45, 0x1 ;  /* 0x0000002d947a7211 */ /* 0x000fe200078a08ff */
[----:B----4-:R-:W-:Y:S01]  /*5710*/  STG.E.U16 desc[UR40][R112.64], R24 ;  /* 0x0000001870007986 */ /* 0x010fe2000c101528 */
[----:B------:R-:W-:-:S02]  /*5720*/  LEA.HI.X.SX32 R115, R136, R89, 0x1, P3 ;  /* 0x0000005988737211 */ /* 0x000fc400018f0eff */
[----:B------:R-:W-:Y:S01]  /*5730*/  LEA R124, P3, R146, R45, 0x1 ;  /* 0x0000002d927c7211 */ /* 0x000fe200078608ff */
[----:B------:R-:W-:Y:S01]  /*5740*/  STG.E.U16 desc[UR40][R102.64], R25 ;  /* 0x0000001966007986 */ /* 0x000fe2000c101528 */
[----:B------:R-:W-:Y:S02]  /*5750*/  LEA.HI.X.SX32 R119, R140, R89, 0x1, P4 ;  /* 0x000000598c777211 */ /* 0x000fe400020f0eff */
[----:B------:R-:W-:Y:S01]  /*5760*/  LEA R126, P4, R156, R45, 0x1 ;  /* 0x0000002d9c7e7211 */ /* 0x000fe200078808ff */
[----:B------:R-:W-:Y:S01]  /*5770*/  STG.E.U16 desc[UR40][R116.64], R26 ;  /* 0x0000001a74007986 */ /* 0x000fe2000c101528 */
[----:B------:R-:W-:Y:S02]  /*5780*/  PRMT R54, R24, 0x7632, R54 ;  /* 0x0000763218367816 */ /* 0x000fe40000000036 */
[----:B------:R-:W-:Y:S01]  /*5790*/  LEA.HI.X.SX32 R121, R142, R89, 0x1, P6 ;  /* 0x000000598e797211 */ /* 0x000fe200030f0eff */
[----:B------:R-:W-:Y:S01]  /*57a0*/  STG.E.U16 desc[UR40][R106.64], R27 ;  /* 0x0000001b6a007986 */ /* 0x000fe2000c101528 */
[----:B------:R-:W-:-:S02]  /*57b0*/  PRMT R55, R25, 0x7632, R55 ;  /* 0x0000763219377816 */ /* 0x000fc40000000037 */
[----:B------:R-:W-:Y:S01]  /*57c0*/  LEA R128, P6, R154, R45, 0x1 ;  /* 0x0000002d9a807211 */ /* 0x000fe200078c08ff */
[----:B------:R-:W-:Y:S01]  /*57d0*/  STG.E.U16 desc[UR40][R108.64], R54 ;  /* 0x000000366c007986 */ /* 0x000fe2000c101528 */
[----:B------:R-:W-:Y:S02]  /*57e0*/  LEA.HI.X.SX32 R123, R148, R89, 0x1, P5 ;  /* 0x00000059947b7211 */ /* 0x000fe400028f0eff */
[----:B------:R-:W-:Y:S01]  /*57f0*/  PRMT R57, R26, 0x7632, R57 ;  /* 0x000076321a397816 */ /* 0x000fe20000000039 */
[----:B------:R-:W-:Y:S01]  /*5800*/  STG.E.U16 desc[UR40][R110.64], R55 ;  /* 0x000000376e007986 */ /* 0x000fe2000c101528 */
[----:B------:R-:W-:Y:S02]  /*5810*/  LEA R130, P5, R152, R45, 0x1 ;  /* 0x0000002d98827211 */ /* 0x000fe400078a08ff */
[----:B------:R-:W-:Y:S01]  /*5820*/  LEA.HI.X.SX32 R125, R146, R89, 0x1, P3 ;  /* 0x00000059927d7211 */ /* 0x000fe200018f0eff */
[----:B------:R-:W-:Y:S01]  /*5830*/  STG.E.U16 desc[UR40][R114.64], R57 ;  /* 0x0000003972007986 */ /* 0x000fe2000c101528 */
[----:B------:R-:W-:-:S02]  /*5840*/  PRMT R59, R27, 0x7632, R59 ;  /* 0x000076321b3b7816 */ /* 0x000fc4000000003b */
[----:B------:R-:W-:Y:S02]  /*5850*/  LEA R132, P3, R158, R45, 0x1 ;  /* 0x0000002d9e847211 */ /* 0x000fe400078608ff */
[----:B------:R-:W-:Y:S01]  /*5860*/  LEA.HI.X.SX32 R127, R156, R89, 0x1, P4 ;  /* 0x000000599c7f7211 */ /* 0x000fe200020f0eff */
[----:B------:R-:W-:Y:S01]  /*5870*/  STG.E.U16 desc[UR40][R118.64], R59 ;  /* 0x0000003b76007986 */ /* 0x000fe2000c101528 */
[----:B------:R-:W-:Y:S02]  /*5880*/  LEA R134, P4, R150, R45, 0x1 ;  /* 0x0000002d96867211 */ /* 0x000fe400078808ff */
[----:B------:R-:W-:Y:S01]  /*5890*/  LEA.HI.X.SX32 R129, R154, R89, 0x1, P6 ;  /* 0x000000599a817211 */ /* 0x000fe200030f0eff */
[----:B-----5:R-:W-:Y:S01]  /*58a0*/  STG.E.U16 desc[UR40][R120.64], R32 ;  /* 0x0000002078007986 */ /* 0x020fe2000c101528 */
[----:B------:R-:W-:Y:S02]  /*58b0*/  LEA R136, P6, R160, R45, 0x1 ;  /* 0x0000002da0887211 */ /* 0x000fe400078c08ff */
[----:B------:R-:W-:Y:S01]  /*58c0*/  LEA.HI.X.SX32 R131, R152, R89, 0x1, P5 ;  /* 0x0000005998837211 */ /* 0x000fe200028f0eff */
[----:B------:R-:W-:Y:S01]  /*58d0*/  STG.E.U16 desc[UR40][R122.64], R33 ;  /* 0x000000217a007986 */ /* 0x000fe2000c101528 */
[----:B------:R-:W-:-:S02]  /*58e0*/  LEA R138, P5, R162, R45, 0x1 ;  /* 0x0000002da28a7211 */ /* 0x000fc400078a08ff */
[----:B------:R-:W-:Y:S01]  /*58f0*/  LEA.HI.X.SX32 R133, R158, R89, 0x1, P3 ;  /* 0x000000599e857211 */ /* 0x000fe200018f0eff */
[----:B------:R-:W-:Y:S01]  /*5900*/  STG.E.U16 desc[UR40][R124.64], R34 ;  /* 0x000000227c007986 */ /* 0x000fe2000c101528 */
[----:B------:R-:W-:Y:S02]  /*5910*/  PRMT R64, R32, 0x7632, R64 ;  /* 0x0000763220407816 */ /* 0x000fe40000000040 */
[----:B------:R-:W-:Y:S01]  /*5920*/  LEA R140, P3, R164, R45, 0x1 ;  /* 0x0000002da48c7211 */ /* 0x000fe200078608ff */
[----:B------:R-:W-:Y:S01]  /*5930*/  STG.E.U16 desc[UR40][R126.64], R35 ;  /* 0x000000237e007986 */ /* 0x000fe2000c101528 */
[----:B------:R-:W-:Y:S02]  /*5940*/  LEA.HI.X.SX32 R135, R150, R89, 0x1, P4 ;  /* 0x0000005996877211 */ /* 0x000fe400020f0eff */
[----:B------:R-:W-:Y:S01]  /*5950*/  PRMT R65, R33, 0x7632, R65 ;  /* 0x0000763221417816 */ /* 0x000fe20000000041 */
[----:B------:R-:W-:Y:S01]  /*5960*/  STG.E.U16 desc[UR40][R128.64], R64 ;  /* 0x0000004080007986 */ /* 0x000fe2000c101528 */
[----:B------:R-:W-:-:S02]  /*5970*/  LEA R142, P4, R166, R45, 0x1 ;  /* 0x0000002da68e7211 */ /* 0x000fc400078808ff */
[----:B------:R-:W-:Y:S01]  /*5980*/  PRMT R66, R34, 0x7632, R66 ;  /* 0x0000763222427816 */ /* 0x000fe20000000042 */
[----:B------:R-:W-:Y:S01]  /*5990*/  STG.E.U16 desc[UR40][R130.64], R65 ;  /* 0x0000004182007986 */ /* 0x000fe2000c101528 */
[----:B------:R-:W-:Y:S02]  /*59a0*/  LEA.HI.X.SX32 R137, R160, R89, 0x1, P6 ;  /* 0x00000059a0897211 */ /* 0x000fe400030f0eff */
[----:B------:R-:W-:Y:S01]  /*59b0*/  PRMT R67, R35, 0x7632, R67 ;  /* 0x0000763223437816 */ /* 0x000fe20000000043 */
[----:B------:R-:W-:Y:S01]  /*59c0*/  STG.E.U16 desc[UR40][R132.64], R66 ;  /* 0x0000004284007986 */ /* 0x000fe2000c101528 */
[----:B------:R-:W-:Y:S02]  /*59d0*/  LEA R44, P6, R168, R45, 0x1 ;  /* 0x0000002da82c7211 */ /* 0x000fe400078c08ff */
[----:B------:R-:W-:Y:S01]  /*59e0*/  LEA.HI.X.SX32 R139, R162, R89, 0x1, P5 ;  /* 0x00000059a28b7211 */ /* 0x000fe200028f0eff */
[----:B------:R-:W-:Y:S01]  /*59f0*/  STG.E.U16 desc[UR40][R134.64], R67 ;  /* 0x0000004386007986 */ /* 0x000fe2000c101528 */
[----:B------:R-:W-:-:S02]  /*5a00*/  LEA R144, P5, R170, R45, 0x1 ;  /* 0x0000002daa907211 */ /* 0x000fc400078a08ff */
[-C--:B------:R-:W-:Y:S01]  /*5a10*/  LEA.HI.X.SX32 R141, R164, R89.reuse, 0x1, P3 ;  /* 0x00000059a48d7211 */ /* 0x080fe200018f0eff */
[----:B-1----:R1:W-:Y:S01]  /*5a20*/  STG.E.U16 desc[UR40][R136.64], R4 ;  /* 0x0000000488007986 */ /* 0x0023e2000c101528 */
[----:B------:R-:W-:Y:S02]  /*5a30*/  LEA.HI.X.SX32 R143, R166, R89, 0x1, P4 ;  /* 0x00000059a68f7211 */ /* 0x000fe400020f0eff */
[-C--:B------:R-:W-:Y:S01]  /*5a40*/  LEA R146, P3, R172, R45.reuse, 0x1 ;  /* 0x0000002dac927211 */ /* 0x080fe200078608ff */
[----:B------:R2:W-:Y:S01]  /*5a50*/  STG.E.U16 desc[UR40][R138.64], R5 ;  /* 0x000000058a007986 */ /* 0x0005e2000c101528 */
[----:B------:R-:W-:Y:S02]  /*5a60*/  LEA R148, P4, R174, R45, 0x1 ;  /* 0x0000002dae947211 */ /* 0x000fe400078808ff */
[----:B------:R-:W-:Y:S01]  /*5a70*/  LEA.HI.X.SX32 R45, R168, R89, 0x1, P6 ;  /* 0x00000059a82d7211 */ /* 0x000fe200030f0eff */
[----:B------:R3:W-:Y:S01]  /*5a80*/  STG.E.U16 desc[UR40][R140.64], R6 ;  /* 0x000000068c007986 */ /* 0x0007e2000c101528 */
[----:B------:R-:W-:-:S02]  /*5a90*/  PRMT R22, R4, 0x7632, R22 ;  /* 0x0000763204167816 */ /* 0x000fc40000000016 */
[-C--:B------:R-:W-:Y:S01]  /*5aa0*/  LEA.HI.X.SX32 R145, R170, R89.reuse, 0x1, P5 ;  /* 0x00000059aa917211 */ /* 0x080fe200028f0eff */
[----:B------:R3:W-:Y:S01]  /*5ab0*/  STG.E.U16 desc[UR40][R142.64], R7 ;  /* 0x000000078e007986 */ /* 0x0007e2000c101528 */
[----:B------:R-:W-:Y:S02]  /*5ac0*/  PRMT R72, R5, 0x7632, R72 ;  /* 0x0000763205487816 */ /* 0x000fe40000000048 */
[-C--:B------:R-:W-:Y:S01]  /*5ad0*/  LEA.HI.X.SX32 R147, R172, R89.reuse, 0x1, P3 ;  /* 0x00000059ac937211 */ /* 0x080fe200018f0eff */
[----:B------:R3:W-:Y:S01]  /*5ae0*/  STG.E.U16 desc[UR40][R44.64], R22 ;  /* 0x000000162c007986 */ /* 0x0007e2000c101528 */
[----:B------:R-:W-:Y:S02]  /*5af0*/  PRMT R73, R6, 0x7632, R73 ;  /* 0x0000763206497816 */ /* 0x000fe40000000049 */
[----:B------:R-:W-:Y:S01]  /*5b00*/  LEA.HI.X.SX32 R149, R174, R89, 0x1, P4 ;  /* 0x00000059ae957211 */ /* 0x000fe200020f0eff */
[----:B------:R3:W-:Y:S01]  /*5b10*/  STG.E.U16 desc[UR40][R144.64], R72 ;  /* 0x0000004890007986 */ /* 0x0007e2000c101528 */
[----:B------:R-:W-:-:S02]  /*5b20*/  PRMT R74, R7, 0x7632, R74 ;  /* 0x00007632074a7816 */ /* 0x000fc4000000004a */
[----:B-1----:R-:W-:Y:S01]  /*5b30*/  FSEL R4, R37, -INF , P1 ;  /* 0xff80000025047808 */ /* 0x002fe20000800000 */
[----:B------:R3:W-:Y:S01]  /*5b40*/  STG.E.U16 desc[UR40][R146.64], R73 ;  /* 0x0000004992007986 */ /* 0x0007e2000c101528 */
[----:B--2---:R-:W-:-:S03]  /*5b50*/  FSEL R5, R38, -INF , P2 ;  /* 0xff80000026057808 */ /* 0x004fc60001000000 */
[----:B------:R3:W-:Y:S01]  /*5b60*/  STG.E.U16 desc[UR40][R148.64], R74 ;  /* 0x0000004a94007986 */ /* 0x0007e2000c101528 */
[----:B------:R-:W-:Y:S01]  /*5b70*/  FFMA R89, R4, 0.69314718246459960938, R3 ;  /* 0x3f31721804597823 */ /* 0x000fe20000000003 */
[----:B------:R-:W-:Y:S01]  /*5b80*/  FFMA R88, R5, 0.69314718246459960938, R88 ;  /* 0x3f31721805587823 */ /* 0x000fe20000000058 */
[----:B------:R-:W-:Y:S01]  /*5b90*/  LOP3.LUT R4, R2, 0x1f8, RZ, 0xc0, !PT ;  /* 0x000001f802047812 */ /* 0x000fe200078ec0ff */
[----:B------:R-:W-:Y:S01]  /*5ba0*/  BAR.SYNC.DEFER_BLOCKING 0x0 ;  /* 0x0000000000007b1d */ /* 0x000fe20000010000 */
[C---:B------:R-:W-:Y:S02]  /*5bb0*/  IMAD.SHL.U32 R3, R0.reuse, 0x4, RZ ;  /* 0x0000000400037824 */ /* 0x040fe400078e00ff */
[----:B------:R-:W-:-:S03]  /*5bc0*/  IMAD.HI R0, R0, 0x4, RZ ;  /* 0x0000000400007827 */ /* 0x000fc600078e02ff */
[----:B0-----:R-:W-:-:S04]  /*5bd0*/  IADD3 R2, P1, P2, R3, UR6, R8 ;  /* 0x0000000603027c10 */ /* 0x001fc8000fa3e008 */
[----:B------:R-:W-:Y:S01]  /*5be0*/  IADD3.X R3, R0, UR5, R9, P1, P2 ;  /* 0x0000000500037c10 */ /* 0x000fe20008fe4409 */
[----:B------:R3:W-:Y:S01]  /*5bf0*/  STS.64 [R4+UR7], R88 ;  /* 0x0000005804007988 */ /* 0x0007e20008000a07 */
[----:B------:R-:W-:Y:S06]  /*5c00*/  BAR.SYNC.DEFER_BLOCKING 0x0 ;  /* 0x0000000000007b1d */ /* 0x000fec0000010000 */
[----:B------:R-:W-:Y:S05]  /*5c10*/  @P0 EXIT ;  /* 0x000000000000094d */ /* 0x000fea0003800000 */
[----:B------:R-:W0:Y:S04]  /*5c20*/  LDS R5, [R36] ;  /* 0x0000000024057984 */ /* 0x000e280000000800 */
[----:B0-----:R-:W-:Y:S01]  /*5c30*/  STG.E desc[UR40][R2.64], R5 ;  /* 0x0000000502007986 */ /* 0x001fe2000c101928 */
[----:B------:R-:W-:Y:S05]  /*5c40*/  EXIT ;  /* 0x000000000000794d */ /* 0x000fea0003800000 */
.L_x_2:
[----:B------:R-:W-:-:S00]  /*5c50*/  BRA `(.L_x_2) ;  /* 0xfffffffc00fc7947 */ /* 0x000fc0000383ffff */
[----:B------:R-:W-:-:S00]  /*5c60*/  NOP ;  /* 0x0000000000007918 */ /* 0x000fc00000000000 */
        /* <DEDUP_REMOVED lines=9> */
.L_x_3:


//--------------------- .nv.global.init           --------------------------
	.section	.nv.global.init,"aw",@progbits
.nv.global.init:
	.type		_$_str,@object
	.size		_$_str,(.L_0 - _$_str)
_$_str:
        /*0000*/ 	.byte	0x5f, 0x5f, 0x43, 0x55, 0x44, 0x41, 0x5f, 0x46, 0x54, 0x5a, 0x00
.L_0:


//--------------------- .nv.shared.attn_fwd       --------------------------
	.section	.nv.shared.attn_fwd,"aw",@nobits
	.sectionflags	@""
	.align	16
	.zero		1024


//--------------------- .nv.shared.reserved.0     --------------------------
	.section	.nv.shared.reserved.0,"aw",@nobits
	.weak		__nv_reservedSMEM_offset_0_alias
	.size		__nv_reservedSMEM_offset_0_alias, 0, 0
	.other		__nv_reservedSMEM_offset_0_alias,@"STO_CUDA_RESERVED_SHARED STV_DEFAULT"
__nv_reservedSMEM_offset_0_alias:
	.zero		0


//--------------------- .nv.constant0.attn_fwd    --------------------------
	.section	.nv.constant0.attn_fwd,"a",@progbits
	.sectionflags	@""
	.align	4
.nv.constant0.attn_fwd:
	.zero		664


//--------------------- SYMBOLS --------------------------

	.type		.nv.reservedSmem.offset0,@object
	.size		.nv.reservedSmem.offset0,0x4
